//
// Generated by NVIDIA NVVM Compiler
//
// Compiler Build ID: CL-36424714
// Cuda compilation tools, release 13.0, V13.0.88
// Based on NVVM 20.0.0
//

.version 9.0
.target sm_100
.address_size 64

	// .globl	_ZN3cub18CUB_300001_SM_10006detail11EmptyKernelIvEEvv
.global .align 1 .b8 _ZN34_INTERNAL_36438fec_4_k_cu_b86f405f4cuda3std3__45__cpo5beginE[1];
.global .align 1 .b8 _ZN34_INTERNAL_36438fec_4_k_cu_b86f405f4cuda3std3__45__cpo3endE[1];
.global .align 1 .b8 _ZN34_INTERNAL_36438fec_4_k_cu_b86f405f4cuda3std3__45__cpo6cbeginE[1];
.global .align 1 .b8 _ZN34_INTERNAL_36438fec_4_k_cu_b86f405f4cuda3std3__45__cpo4cendE[1];
.global .align 1 .b8 _ZN34_INTERNAL_36438fec_4_k_cu_b86f405f4cuda3std3__45__cpo6rbeginE[1];
.global .align 1 .b8 _ZN34_INTERNAL_36438fec_4_k_cu_b86f405f4cuda3std3__45__cpo4rendE[1];
.global .align 1 .b8 _ZN34_INTERNAL_36438fec_4_k_cu_b86f405f4cuda3std3__45__cpo7crbeginE[1];
.global .align 1 .b8 _ZN34_INTERNAL_36438fec_4_k_cu_b86f405f4cuda3std3__45__cpo5crendE[1];
.global .align 1 .b8 _ZN34_INTERNAL_36438fec_4_k_cu_b86f405f4cuda3std3__436_GLOBAL__N__36438fec_4_k_cu_b86f405f6ignoreE[1];
.global .align 1 .b8 _ZN34_INTERNAL_36438fec_4_k_cu_b86f405f4cuda3std3__419piecewise_constructE[1];
.global .align 1 .b8 _ZN34_INTERNAL_36438fec_4_k_cu_b86f405f4cuda3std3__48in_placeE[1];
.global .align 1 .b8 _ZN34_INTERNAL_36438fec_4_k_cu_b86f405f4cuda3std3__420unreachable_sentinelE[1];
.global .align 1 .b8 _ZN34_INTERNAL_36438fec_4_k_cu_b86f405f4cuda3std3__47nulloptE[1];
.global .align 1 .b8 _ZN34_INTERNAL_36438fec_4_k_cu_b86f405f4cuda3std3__48unexpectE[1];
.global .align 1 .b8 _ZN34_INTERNAL_36438fec_4_k_cu_b86f405f4cuda3std6ranges3__45__cpo4swapE[1];
.global .align 1 .b8 _ZN34_INTERNAL_36438fec_4_k_cu_b86f405f4cuda3std6ranges3__45__cpo9iter_moveE[1];
.global .align 1 .b8 _ZN34_INTERNAL_36438fec_4_k_cu_b86f405f4cuda3std6ranges3__45__cpo5beginE[1];
.global .align 1 .b8 _ZN34_INTERNAL_36438fec_4_k_cu_b86f405f4cuda3std6ranges3__45__cpo3endE[1];
.global .align 1 .b8 _ZN34_INTERNAL_36438fec_4_k_cu_b86f405f4cuda3std6ranges3__45__cpo6cbeginE[1];
.global .align 1 .b8 _ZN34_INTERNAL_36438fec_4_k_cu_b86f405f4cuda3std6ranges3__45__cpo4cendE[1];
.global .align 1 .b8 _ZN34_INTERNAL_36438fec_4_k_cu_b86f405f4cuda3std6ranges3__45__cpo7advanceE[1];
.global .align 1 .b8 _ZN34_INTERNAL_36438fec_4_k_cu_b86f405f4cuda3std6ranges3__45__cpo9iter_swapE[1];
.global .align 1 .b8 _ZN34_INTERNAL_36438fec_4_k_cu_b86f405f4cuda3std6ranges3__45__cpo4nextE[1];
.global .align 1 .b8 _ZN34_INTERNAL_36438fec_4_k_cu_b86f405f4cuda3std6ranges3__45__cpo4prevE[1];
.global .align 1 .b8 _ZN34_INTERNAL_36438fec_4_k_cu_b86f405f4cuda3std6ranges3__45__cpo4dataE[1];
.global .align 1 .b8 _ZN34_INTERNAL_36438fec_4_k_cu_b86f405f4cuda3std6ranges3__45__cpo5cdataE[1];
.global .align 1 .b8 _ZN34_INTERNAL_36438fec_4_k_cu_b86f405f4cuda3std6ranges3__45__cpo4sizeE[1];
.global .align 1 .b8 _ZN34_INTERNAL_36438fec_4_k_cu_b86f405f4cuda3std6ranges3__45__cpo5ssizeE[1];
.global .align 1 .b8 _ZN34_INTERNAL_36438fec_4_k_cu_b86f405f4cuda3std6ranges3__45__cpo8distanceE[1];
.global .align 1 .b8 _ZN34_INTERNAL_36438fec_4_k_cu_b86f405f6thrust24THRUST_300001_SM_1000_NS8cuda_cub3parE[1];
.global .align 1 .b8 _ZN34_INTERNAL_36438fec_4_k_cu_b86f405f6thrust24THRUST_300001_SM_1000_NS8cuda_cub10par_nosyncE[1];
.global .align 1 .b8 _ZN34_INTERNAL_36438fec_4_k_cu_b86f405f6thrust24THRUST_300001_SM_1000_NS6system6detail10sequential3seqE[1];
.global .align 1 .b8 _ZN34_INTERNAL_36438fec_4_k_cu_b86f405f6thrust24THRUST_300001_SM_1000_NS12placeholders2_1E[1];
.global .align 1 .b8 _ZN34_INTERNAL_36438fec_4_k_cu_b86f405f6thrust24THRUST_300001_SM_1000_NS12placeholders2_2E[1];
.global .align 1 .b8 _ZN34_INTERNAL_36438fec_4_k_cu_b86f405f6thrust24THRUST_300001_SM_1000_NS12placeholders2_3E[1];
.global .align 1 .b8 _ZN34_INTERNAL_36438fec_4_k_cu_b86f405f6thrust24THRUST_300001_SM_1000_NS12placeholders2_4E[1];
.global .align 1 .b8 _ZN34_INTERNAL_36438fec_4_k_cu_b86f405f6thrust24THRUST_300001_SM_1000_NS12placeholders2_5E[1];
.global .align 1 .b8 _ZN34_INTERNAL_36438fec_4_k_cu_b86f405f6thrust24THRUST_300001_SM_1000_NS12placeholders2_6E[1];
.global .align 1 .b8 _ZN34_INTERNAL_36438fec_4_k_cu_b86f405f6thrust24THRUST_300001_SM_1000_NS12placeholders2_7E[1];
.global .align 1 .b8 _ZN34_INTERNAL_36438fec_4_k_cu_b86f405f6thrust24THRUST_300001_SM_1000_NS12placeholders2_8E[1];
.global .align 1 .b8 _ZN34_INTERNAL_36438fec_4_k_cu_b86f405f6thrust24THRUST_300001_SM_1000_NS12placeholders2_9E[1];
.global .align 1 .b8 _ZN34_INTERNAL_36438fec_4_k_cu_b86f405f6thrust24THRUST_300001_SM_1000_NS12placeholders3_10E[1];
.global .align 1 .b8 _ZN34_INTERNAL_36438fec_4_k_cu_b86f405f6thrust24THRUST_300001_SM_1000_NS3seqE[1];

.visible .entry _ZN3cub18CUB_300001_SM_10006detail11EmptyKernelIvEEvv()
{


	ret;

}
	// .globl	_ZN4c10822compute_amax_per_tokenEPKfPfii
.visible .entry _ZN4c10822compute_amax_per_tokenEPKfPfii(
	.param .u64 .ptr .align 1 _ZN4c10822compute_amax_per_tokenEPKfPfii_param_0,
	.param .u64 .ptr .align 1 _ZN4c10822compute_amax_per_tokenEPKfPfii_param_1,
	.param .u32 _ZN4c10822compute_amax_per_tokenEPKfPfii_param_2,
	.param .u32 _ZN4c10822compute_amax_per_tokenEPKfPfii_param_3
)
{
	.reg .pred 	%p<10>;
	.reg .b32 	%r<21>;
	.reg .b32 	%f<21>;
	.reg .b64 	%rd<9>;

	ld.param.u64 	%rd2, [_ZN4c10822compute_amax_per_tokenEPKfPfii_param_0];
	ld.param.u64 	%rd3, [_ZN4c10822compute_amax_per_tokenEPKfPfii_param_1];
	ld.param.u32 	%r8, [_ZN4c10822compute_amax_per_tokenEPKfPfii_param_2];
	ld.param.u32 	%r7, [_ZN4c10822compute_amax_per_tokenEPKfPfii_param_3];
	mov.u32 	%r1, %ctaid.x;
	mov.u32 	%r2, %tid.x;
	setp.ge.s32 	%p1, %r1, %r8;
	@%p1 bra 	$L__BB1_6;
	setp.ge.s32 	%p2, %r2, %r7;
	mov.f32 	%f20, 0f00000000;
	@%p2 bra 	$L__BB1_4;
	mul.lo.s32 	%r3, %r7, %r1;
	mov.u32 	%r4, %ntid.x;
	cvta.to.global.u64 	%rd1, %rd2;
	mov.f32 	%f20, 0f00000000;
	mov.u32 	%r20, %r2;
$L__BB1_3:
	add.s32 	%r9, %r20, %r3;
	mul.wide.s32 	%rd4, %r9, 4;
	add.s64 	%rd5, %rd1, %rd4;
	ld.global.f32 	%f7, [%rd5];
	abs.f32 	%f8, %f7;
	max.f32 	%f20, %f20, %f8;
	add.s32 	%r20, %r20, %r4;
	setp.lt.s32 	%p3, %r20, %r7;
	@%p3 bra 	$L__BB1_3;
$L__BB1_4:
	mov.b32 	%r10, %f20;
	shfl.sync.bfly.b32	%r11|%p4, %r10, 16, 31, -1;
	mov.b32 	%f9, %r11;
	max.f32 	%f10, %f20, %f9;
	mov.b32 	%r12, %f10;
	shfl.sync.bfly.b32	%r13|%p5, %r12, 8, 31, -1;
	mov.b32 	%f11, %r13;
	max.f32 	%f12, %f10, %f11;
	mov.b32 	%r14, %f12;
	shfl.sync.bfly.b32	%r15|%p6, %r14, 4, 31, -1;
	mov.b32 	%f13, %r15;
	max.f32 	%f14, %f12, %f13;
	mov.b32 	%r16, %f14;
	shfl.sync.bfly.b32	%r17|%p7, %r16, 2, 31, -1;
	mov.b32 	%f15, %r17;
	max.f32 	%f16, %f14, %f15;
	mov.b32 	%r18, %f16;
	shfl.sync.bfly.b32	%r19|%p8, %r18, 1, 31, -1;
	mov.b32 	%f17, %r19;
	max.f32 	%f4, %f16, %f17;
	setp.ne.s32 	%p9, %r2, 0;
	@%p9 bra 	$L__BB1_6;
	max.f32 	%f18, %f4, 0f38D1B717;
	cvta.to.global.u64 	%rd6, %rd3;
	mul.wide.u32 	%rd7, %r1, 4;
	add.s64 	%rd8, %rd6, %rd7;
	st.global.f32 	[%rd8], %f18;
$L__BB1_6:
	ret;

}
	// .globl	_ZN4c10822cast_to_fp8_with_scaleEPKfPfP13__nv_fp8_e4m3ii
.visible .entry _ZN4c10822cast_to_fp8_with_scaleEPKfPfP13__nv_fp8_e4m3ii(
	.param .u64 .ptr .align 1 _ZN4c10822cast_to_fp8_with_scaleEPKfPfP13__nv_fp8_e4m3ii_param_0,
	.param .u64 .ptr .align 1 _ZN4c10822cast_to_fp8_with_scaleEPKfPfP13__nv_fp8_e4m3ii_param_1,
	.param .u64 .ptr .align 1 _ZN4c10822cast_to_fp8_with_scaleEPKfPfP13__nv_fp8_e4m3ii_param_2,
	.param .u32 _ZN4c10822cast_to_fp8_with_scaleEPKfPfP13__nv_fp8_e4m3ii_param_3,
	.param .u32 _ZN4c10822cast_to_fp8_with_scaleEPKfPfP13__nv_fp8_e4m3ii_param_4
)
{
	.reg .pred 	%p<4>;
	.reg .b16 	%rs<2>;
	.reg .b32 	%r<6>;
	.reg .b32 	%f<9>;
	.reg .b64 	%rd<13>;

	ld.param.u64 	%rd1, [_ZN4c10822cast_to_fp8_with_scaleEPKfPfP13__nv_fp8_e4m3ii_param_0];
	ld.param.u64 	%rd2, [_ZN4c10822cast_to_fp8_with_scaleEPKfPfP13__nv_fp8_e4m3ii_param_1];
	ld.param.u64 	%rd3, [_ZN4c10822cast_to_fp8_with_scaleEPKfPfP13__nv_fp8_e4m3ii_param_2];
	ld.param.u32 	%r4, [_ZN4c10822cast_to_fp8_with_scaleEPKfPfP13__nv_fp8_e4m3ii_param_3];
	ld.param.u32 	%r3, [_ZN4c10822cast_to_fp8_with_scaleEPKfPfP13__nv_fp8_e4m3ii_param_4];
	mov.u32 	%r1, %ctaid.x;
	mov.u32 	%r2, %tid.x;
	setp.ge.s32 	%p1, %r1, %r4;
	setp.ge.s32 	%p2, %r2, %r3;
	or.pred  	%p3, %p1, %p2;
	@%p3 bra 	$L__BB2_2;
	cvta.to.global.u64 	%rd4, %rd2;
	cvta.to.global.u64 	%rd5, %rd1;
	cvta.to.global.u64 	%rd6, %rd3;
	mul.wide.u32 	%rd7, %r1, 4;
	add.s64 	%rd8, %rd4, %rd7;
	ld.global.f32 	%f3, [%rd8];
	mov.f32 	%f4, 0f43E00000;
	div.rn.f32 	%f5, %f4, %f3;
	mad.lo.s32 	%r5, %r3, %r1, %r2;
	cvt.u64.u32 	%rd9, %r5;
	mul.wide.u32 	%rd10, %r5, 4;
	add.s64 	%rd11, %rd5, %rd10;
	ld.global.f32 	%f6, [%rd11];
	mul.f32 	%f7, %f6, %f5;
	min.f32 	%f8, %f7, 0f43E00000;
	max.f32 	%f1, %f8, 0fC3E00000;
	mov.f32 	%f2, 0f00000000;
	// begin inline asm
	{cvt.rn.satfinite.e4m3x2.f32 %rs1, %f2, %f1;}

	// end inline asm
	add.s64 	%rd12, %rd6, %rd9;
	st.global.u8 	[%rd12], %rs1;
$L__BB2_2:
	ret;

}
	// .globl	_ZN4c10830reshape_tensor_to_block128x128EPKfPfii
.visible .entry _ZN4c10830reshape_tensor_to_block128x128EPKfPfii(
	.param .u64 .ptr .align 1 _ZN4c10830reshape_tensor_to_block128x128EPKfPfii_param_0,
	.param .u64 .ptr .align 1 _ZN4c10830reshape_tensor_to_block128x128EPKfPfii_param_1,
	.param .u32 _ZN4c10830reshape_tensor_to_block128x128EPKfPfii_param_2,
	.param .u32 _ZN4c10830reshape_tensor_to_block128x128EPKfPfii_param_3
)
{
	.reg .pred 	%p<4>;
	.reg .b32 	%r<19>;
	.reg .b32 	%f<2>;
	.reg .b64 	%rd<9>;

	ld.param.u64 	%rd1, [_ZN4c10830reshape_tensor_to_block128x128EPKfPfii_param_0];
	ld.param.u64 	%rd2, [_ZN4c10830reshape_tensor_to_block128x128EPKfPfii_param_1];
	ld.param.u32 	%r6, [_ZN4c10830reshape_tensor_to_block128x128EPKfPfii_param_2];
	ld.param.u32 	%r7, [_ZN4c10830reshape_tensor_to_block128x128EPKfPfii_param_3];
	mov.u32 	%r8, %ctaid.x;
	shl.b32 	%r9, %r8, 7;
	mov.u32 	%r10, %tid.x;
	add.s32 	%r1, %r9, %r10;
	mov.u32 	%r2, %ctaid.y;
	shl.b32 	%r11, %r2, 7;
	mov.u32 	%r3, %tid.y;
	add.s32 	%r12, %r11, %r3;
	setp.ge.s32 	%p1, %r1, %r6;
	setp.ge.s32 	%p2, %r12, %r7;
	or.pred  	%p3, %p1, %p2;
	@%p3 bra 	$L__BB3_2;
	cvta.to.global.u64 	%rd3, %rd1;
	cvta.to.global.u64 	%rd4, %rd2;
	mad.lo.s32 	%r13, %r7, %r1, %r12;
	add.s32 	%r14, %r7, 127;
	shr.u32 	%r15, %r14, 7;
	mad.lo.s32 	%r16, %r15, %r1, %r2;
	shl.b32 	%r17, %r16, 7;
	add.s32 	%r18, %r17, %r3;
	mul.wide.s32 	%rd5, %r13, 4;
	add.s64 	%rd6, %rd3, %rd5;
	ld.global.f32 	%f1, [%rd6];
	mul.wide.s32 	%rd7, %r18, 4;
	add.s64 	%rd8, %rd4, %rd7;
	st.global.f32 	[%rd8], %f1;
$L__BB3_2:
	ret;

}
	// .globl	_ZN4c10830reshape_block128x128_to_tensorEPK13__nv_fp8_e4m3PS0_ii
.visible .entry _ZN4c10830reshape_block128x128_to_tensorEPK13__nv_fp8_e4m3PS0_ii(
	.param .u64 .ptr .align 1 _ZN4c10830reshape_block128x128_to_tensorEPK13__nv_fp8_e4m3PS0_ii_param_0,
	.param .u64 .ptr .align 1 _ZN4c10830reshape_block128x128_to_tensorEPK13__nv_fp8_e4m3PS0_ii_param_1,
	.param .u32 _ZN4c10830reshape_block128x128_to_tensorEPK13__nv_fp8_e4m3PS0_ii_param_2,
	.param .u32 _ZN4c10830reshape_block128x128_to_tensorEPK13__nv_fp8_e4m3PS0_ii_param_3
)
{
	.reg .pred 	%p<4>;
	.reg .b16 	%rs<2>;
	.reg .b32 	%r<19>;
	.reg .b64 	%rd<9>;

	ld.param.u64 	%rd1, [_ZN4c10830reshape_block128x128_to_tensorEPK13__nv_fp8_e4m3PS0_ii_param_0];
	ld.param.u64 	%rd2, [_ZN4c10830reshape_block128x128_to_tensorEPK13__nv_fp8_e4m3PS0_ii_param_1];
	ld.param.u32 	%r6, [_ZN4c10830reshape_block128x128_to_tensorEPK13__nv_fp8_e4m3PS0_ii_param_2];
	ld.param.u32 	%r7, [_ZN4c10830reshape_block128x128_to_tensorEPK13__nv_fp8_e4m3PS0_ii_param_3];
	mov.u32 	%r8, %ctaid.x;
	shl.b32 	%r9, %r8, 7;
	mov.u32 	%r10, %tid.x;
	add.s32 	%r1, %r9, %r10;
	mov.u32 	%r2, %ctaid.y;
	shl.b32 	%r11, %r2, 7;
	mov.u32 	%r3, %tid.y;
	add.s32 	%r12, %r11, %r3;
	setp.ge.s32 	%p1, %r1, %r6;
	setp.ge.s32 	%p2, %r12, %r7;
	or.pred  	%p3, %p1, %p2;
	@%p3 bra 	$L__BB4_2;
	cvta.to.global.u64 	%rd3, %rd1;
	cvta.to.global.u64 	%rd4, %rd2;
	add.s32 	%r13, %r7, 127;
	shr.u32 	%r14, %r13, 7;
	mad.lo.s32 	%r15, %r14, %r1, %r2;
	shl.b32 	%r16, %r15, 7;
	add.s32 	%r17, %r16, %r3;
	mad.lo.s32 	%r18, %r7, %r1, %r12;
	cvt.s64.s32 	%rd5, %r18;
	add.s64 	%rd6, %rd4, %rd5;
	cvt.s64.s32 	%rd7, %r17;
	add.s64 	%rd8, %rd3, %rd7;
	ld.global.u8 	%rs1, [%rd8];
	st.global.u8 	[%rd6], %rs1;
$L__BB4_2:
	ret;

}


// ===== COMPILED SASS (sm_100) =====

	.target	sm_100

	.elftype	@"ET_EXEC"


//--------------------- .note.nv.tkinfo           --------------------------
	.section	.note.nv.tkinfo,"",@"SHT_NOTE"
	.sectionflags	@"SHF_NOTE_NV_TKINFO"
	.tkinfo
        /*0018*/ 	.word	0x00000002
        /*0030*/ 	.string	""
        /*0030*/ 	.string	"ptxas"
        /*0030*/ 	.string	"Cuda compilation tools, release 13.0, V13.0.88"
        /*0030*/ 	.string	"Build cuda_13.0.r13.0/compiler.36424714_0"
        /*0030*/ 	.string	"-arch sm_100 -m 64 "



//--------------------- .note.nv.cuinfo           --------------------------
	.section	.note.nv.cuinfo,"",@"SHT_NOTE"
	.sectionflags	@"SHF_NOTE_NV_CUINFO"
        /*0018*/ 	.short	0x0002
        /*001a*/ 	.short	0x0064
        /*001c*/ 	.short	0x0082
	.zero		2


//--------------------- .nv.info                  --------------------------
	.section	.nv.info,"",@"SHT_CUDA_INFO"
	.align	4


	//----- nvinfo : EIATTR_REGCOUNT
	.align		4
        /*0000*/ 	.byte	0x04, 0x2f
        /*0002*/ 	.short	(.L_44 - .L_43)
	.align		4
.L_43:
        /*0004*/ 	.word	index@(_ZN3cub18CUB_300001_SM_10006detail11EmptyKernelIvEEvv)
        /*0008*/ 	.word	0x00000004


	//----- nvinfo : EIATTR_FRAME_SIZE
	.align		4
.L_44:
        /*000c*/ 	.byte	0x04, 0x11
        /*000e*/ 	.short	(.L_46 - .L_45)
	.align		4
.L_45:
        /*0010*/ 	.word	index@(_ZN3cub18CUB_300001_SM_10006detail11EmptyKernelIvEEvv)
        /*0014*/ 	.word	0x00000000


	//----- nvinfo : EIATTR_REGCOUNT
	.align		4
.L_46:
        /*0018*/ 	.byte	0x04, 0x2f
        /*001a*/ 	.short	(.L_48 - .L_47)
	.align		4
.L_47:
        /*001c*/ 	.word	index@(_ZN4c10822compute_amax_per_tokenEPKfPfii)
        /*0020*/ 	.word	0x0000000e


	//----- nvinfo : EIATTR_FRAME_SIZE
	.align		4
.L_48:
        /*0024*/ 	.byte	0x04, 0x11
        /*0026*/ 	.short	(.L_50 - .L_49)
	.align		4
.L_49:
        /*0028*/ 	.word	index@(_ZN4c10822compute_amax_per_tokenEPKfPfii)
        /*002c*/ 	.word	0x00000000


	//----- nvinfo : EIATTR_REGCOUNT
	.align		4
.L_50:
        /*0030*/ 	.byte	0x04, 0x2f
        /*0032*/ 	.short	(.L_52 - .L_51)
	.align		4
.L_51:
        /*0034*/ 	.word	index@(_ZN4c10822cast_to_fp8_with_scaleEPKfPfP13__nv_fp8_e4m3ii)
        /*0038*/ 	.word	0x0000000e


	//----- nvinfo : EIATTR_FRAME_SIZE
	.align		4
.L_52:
        /*003c*/ 	.byte	0x04, 0x11
        /*003e*/ 	.short	(.L_54 - .L_53)
	.align		4
.L_53:
        /*0040*/ 	.word	index@($__internal_0_$__cuda_sm3x_div_rn_noftz_f32_slowpath)
        /*0044*/ 	.word	0x00000000


	//----- nvinfo : EIATTR_FRAME_SIZE
	.align		4
.L_54:
        /*0048*/ 	.byte	0x04, 0x11
        /*004a*/ 	.short	(.L_56 - .L_55)
	.align		4
.L_55:
        /*004c*/ 	.word	index@(_ZN4c10822cast_to_fp8_with_scaleEPKfPfP13__nv_fp8_e4m3ii)
        /*0050*/ 	.word	0x00000000


	//----- nvinfo : EIATTR_REGCOUNT
	.align		4
.L_56:
        /*0054*/ 	.byte	0x04, 0x2f
        /*0056*/ 	.short	(.L_58 - .L_57)
	.align		4
.L_57:
        /*0058*/ 	.word	index@(_ZN4c10830reshape_tensor_to_block128x128EPKfPfii)
        /*005c*/ 	.word	0x0000000a


	//----- nvinfo : EIATTR_FRAME_SIZE
	.align		4
.L_58:
        /*0060*/ 	.byte	0x04, 0x11
        /*0062*/ 	.short	(.L_60 - .L_59)
	.align		4
.L_59:
        /*0064*/ 	.word	index@(_ZN4c10830reshape_tensor_to_block128x128EPKfPfii)
        /*0068*/ 	.word	0x00000000


	//----- nvinfo : EIATTR_REGCOUNT
	.align		4
.L_60:
        /*006c*/ 	.byte	0x04, 0x2f
        /*006e*/ 	.short	(.L_62 - .L_61)
	.align		4
.L_61:
        /*0070*/ 	.word	index@(_ZN4c10830reshape_block128x128_to_tensorEPK13__nv_fp8_e4m3PS0_ii)
        /*0074*/ 	.word	0x0000000a


	//----- nvinfo : EIATTR_FRAME_SIZE
	.align		4
.L_62:
        /*0078*/ 	.byte	0x04, 0x11
        /*007a*/ 	.short	(.L_64 - .L_63)
	.align		4
.L_63:
        /*007c*/ 	.word	index@(_ZN4c10830reshape_block128x128_to_tensorEPK13__nv_fp8_e4m3PS0_ii)
        /*0080*/ 	.word	0x00000000


	//----- nvinfo : EIATTR_MIN_STACK_SIZE
	.align		4
.L_64:
        /*0084*/ 	.byte	0x04, 0x12
        /*0086*/ 	.short	(.L_66 - .L_65)
	.align		4
.L_65:
        /*0088*/ 	.word	index@(_ZN4c10830reshape_block128x128_to_tensorEPK13__nv_fp8_e4m3PS0_ii)
        /*008c*/ 	.word	0x00000000


	//----- nvinfo : EIATTR_MIN_STACK_SIZE
	.align		4
.L_66:
        /*0090*/ 	.byte	0x04, 0x12
        /*0092*/ 	.short	(.L_68 - .L_67)
	.align		4
.L_67:
        /*0094*/ 	.word	index@(_ZN4c10830reshape_tensor_to_block128x128EPKfPfii)
        /*0098*/ 	.word	0x00000000


	//----- nvinfo : EIATTR_MIN_STACK_SIZE
	.align		4
.L_68:
        /*009c*/ 	.byte	0x04, 0x12
        /*009e*/ 	.short	(.L_70 - .L_69)
	.align		4
.L_69:
        /*00a0*/ 	.word	index@(_ZN4c10822cast_to_fp8_with_scaleEPKfPfP13__nv_fp8_e4m3ii)
        /*00a4*/ 	.word	0x00000000


	//----- nvinfo : EIATTR_MIN_STACK_SIZE
	.align		4
.L_70:
        /*00a8*/ 	.byte	0x04, 0x12
        /*00aa*/ 	.short	(.L_72 - .L_71)
	.align		4
.L_71:
        /*00ac*/ 	.word	index@(_ZN4c10822compute_amax_per_tokenEPKfPfii)
        /*00b0*/ 	.word	0x00000000


	//----- nvinfo : EIATTR_MIN_STACK_SIZE
	.align		4
.L_72:
        /*00b4*/ 	.byte	0x04, 0x12
        /*00b6*/ 	.short	(.L_74 - .L_73)
	.align		4
.L_73:
        /*00b8*/ 	.word	index@(_ZN3cub18CUB_300001_SM_10006detail11EmptyKernelIvEEvv)
        /*00bc*/ 	.word	0x00000000
.L_74:


//--------------------- .nv.compat                --------------------------
	.section	.nv.compat,"",@"SHT_CUDA_COMPAT_INFO"
	.align	4
        /*0000*/ 	.byte	0x02, 0x09, 0x00, 0x00, 0x02, 0x02, 0x02, 0x00, 0x02, 0x05, 0x05, 0x00, 0x03, 0x07, 0x01, 0x01
        /*0010*/ 	.byte	0x02, 0x03, 0x00, 0x00, 0x02, 0x06, 0x01, 0x00, 0x04, 0x0b, 0x08, 0x00, 0x01, 0x00, 0x00, 0x00
        /*0020*/ 	.byte	0x00, 0x00, 0x00, 0x00


//--------------------- .nv.info._ZN4c10830reshape_block128x128_to_tensorEPK13__nv_fp8_e4m3PS0_ii --------------------------
	.section	.nv.info._ZN4c10830reshape_block128x128_to_tensorEPK13__nv_fp8_e4m3PS0_ii,"",@"SHT_CUDA_INFO"
	.sectionflags	@""
	.align	4


	//----- nvinfo : EIATTR_CUDA_API_VERSION
	.align		4
        /*0000*/ 	.byte	0x04, 0x37
        /*0002*/ 	.short	(.L_76 - .L_75)
.L_75:
        /*0004*/ 	.word	0x00000082


	//----- nvinfo : EIATTR_KPARAM_INFO
	.align		4
.L_76:
        /*0008*/ 	.byte	0x04, 0x17
        /*000a*/ 	.short	(.L_78 - .L_77)
.L_77:
        /*000c*/ 	.word	0x00000000
        /*0010*/ 	.short	0x0003
        /*0012*/ 	.short	0x0014
        /*0014*/ 	.byte	0x00, 0xf0, 0x11, 0x00


	//----- nvinfo : EIATTR_KPARAM_INFO
	.align		4
.L_78:
        /*0018*/ 	.byte	0x04, 0x17
        /*001a*/ 	.short	(.L_80 - .L_79)
.L_79:
        /*001c*/ 	.word	0x00000000
        /*0020*/ 	.short	0x0002
        /*0022*/ 	.short	0x0010
        /*0024*/ 	.byte	0x00, 0xf0, 0x11, 0x00


	//----- nvinfo : EIATTR_KPARAM_INFO
	.align		4
.L_80:
        /*0028*/ 	.byte	0x04, 0x17
        /*002a*/ 	.short	(.L_82 - .L_81)
.L_81:
        /*002c*/ 	.word	0x00000000
        /*0030*/ 	.short	0x0001
        /*0032*/ 	.short	0x0008
        /*0034*/ 	.byte	0x00, 0xf5, 0x21, 0x00


	//----- nvinfo : EIATTR_KPARAM_INFO
	.align		4
.L_82:
        /*0038*/ 	.byte	0x04, 0x17
        /*003a*/ 	.short	(.L_84 - .L_83)
.L_83:
        /*003c*/ 	.word	0x00000000
        /*0040*/ 	.short	0x0000
        /*0042*/ 	.short	0x0000
        /*0044*/ 	.byte	0x00, 0xf5, 0x21, 0x00


	//----- nvinfo : EIATTR_SPARSE_MMA_MASK
	.align		4
.L_84:
        /*0048*/ 	.byte	0x03, 0x50
        /*004a*/ 	.short	0x0000


	//----- nvinfo : EIATTR_MAXREG_COUNT
	.align		4
        /*004c*/ 	.byte	0x03, 0x1b
        /*004e*/ 	.short	0x00ff


	//----- nvinfo : EIATTR_MERCURY_ISA_VERSION
	.align		4
        /*0050*/ 	.byte	0x03, 0x5f
        /*0052*/ 	.short	0x0101


	//----- nvinfo : EIATTR_VRC_CTA_INIT_COUNT
	.align		4
        /*0054*/ 	.byte	0x02, 0x4a
	.zero		1
	.zero		1


	//----- nvinfo : EIATTR_EXIT_INSTR_OFFSETS
	.align		4
        /*0058*/ 	.byte	0x04, 0x1c
        /*005a*/ 	.short	(.L_86 - .L_85)


	//   ....[0]....
.L_85:
        /*005c*/ 	.word	0x000000a0


	//   ....[1]....
        /*0060*/ 	.word	0x00000180


	//----- nvinfo : EIATTR_CBANK_PARAM_SIZE
	.align		4
.L_86:
        /*0064*/ 	.byte	0x03, 0x19
        /*0066*/ 	.short	0x0018


	//----- nvinfo : EIATTR_PARAM_CBANK
	.align		4
        /*0068*/ 	.byte	0x04, 0x0a
        /*006a*/ 	.short	(.L_88 - .L_87)
	.align		4
.L_87:
        /*006c*/ 	.word	index@(.nv.constant0._ZN4c10830reshape_block128x128_to_tensorEPK13__nv_fp8_e4m3PS0_ii)
        /*0070*/ 	.short	0x0380
        /*0072*/ 	.short	0x0018


	//----- nvinfo : EIATTR_SW_WAR
	.align		4
.L_88:
        /*0074*/ 	.byte	0x04, 0x36
        /*0076*/ 	.short	(.L_90 - .L_89)
.L_89:
        /*0078*/ 	.word	0x00000008
.L_90:


//--------------------- .nv.info._ZN4c10830reshape_tensor_to_block128x128EPKfPfii --------------------------
	.section	.nv.info._ZN4c10830reshape_tensor_to_block128x128EPKfPfii,"",@"SHT_CUDA_INFO"
	.sectionflags	@""
	.align	4


	//----- nvinfo : EIATTR_CUDA_API_VERSION
	.align		4
        /*0000*/ 	.byte	0x04, 0x37
        /*0002*/ 	.short	(.L_92 - .L_91)
.L_91:
        /*0004*/ 	.word	0x00000082


	//----- nvinfo : EIATTR_KPARAM_INFO
	.align		4
.L_92:
        /*0008*/ 	.byte	0x04, 0x17
        /*000a*/ 	.short	(.L_94 - .L_93)
.L_93:
        /*000c*/ 	.word	0x00000000
        /*0010*/ 	.short	0x0003
        /*0012*/ 	.short	0x0014
        /*0014*/ 	.byte	0x00, 0xf0, 0x11, 0x00


	//----- nvinfo : EIATTR_KPARAM_INFO
	.align		4
.L_94:
        /*0018*/ 	.byte	0x04, 0x17
        /*001a*/ 	.short	(.L_96 - .L_95)
.L_95:
        /*001c*/ 	.word	0x00000000
        /*0020*/ 	.short	0x0002
        /*0022*/ 	.short	0x0010
        /*0024*/ 	.byte	0x00, 0xf0, 0x11, 0x00


	//----- nvinfo : EIATTR_KPARAM_INFO
	.align		4
.L_96:
        /*0028*/ 	.byte	0x04, 0x17
        /*002a*/ 	.short	(.L_98 - .L_97)
.L_97:
        /*002c*/ 	.word	0x00000000
        /*0030*/ 	.short	0x0001
        /*0032*/ 	.short	0x0008
        /*0034*/ 	.byte	0x00, 0xf5, 0x21, 0x00


	//----- nvinfo : EIATTR_KPARAM_INFO
	.align		4
.L_98:
        /*0038*/ 	.byte	0x04, 0x17
        /*003a*/ 	.short	(.L_100 - .L_99)
.L_99:
        /*003c*/ 	.word	0x00000000
        /*0040*/ 	.short	0x0000
        /*0042*/ 	.short	0x0000
        /*0044*/ 	.byte	0x00, 0xf5, 0x21, 0x00


	//----- nvinfo : EIATTR_SPARSE_MMA_MASK
	.align		4
.L_100:
        /*0048*/ 	.byte	0x03, 0x50
        /*004a*/ 	.short	0x0000


	//----- nvinfo : EIATTR_MAXREG_COUNT
	.align		4
        /*004c*/ 	.byte	0x03, 0x1b
        /*004e*/ 	.short	0x00ff


	//----- nvinfo : EIATTR_MERCURY_ISA_VERSION
	.align		4
        /*0050*/ 	.byte	0x03, 0x5f
        /*0052*/ 	.short	0x0101


	//----- nvinfo : EIATTR_VRC_CTA_INIT_COUNT
	.align		4
        /*0054*/ 	.byte	0x02, 0x4a
	.zero		1
	.zero		1


	//----- nvinfo : EIATTR_EXIT_INSTR_OFFSETS
	.align		4
        /*0058*/ 	.byte	0x04, 0x1c
        /*005a*/ 	.short	(.L_102 - .L_101)


	//   ....[0]....
.L_101:
        /*005c*/ 	.word	0x000000a0


	//   ....[1]....
        /*0060*/ 	.word	0x00000170


	//----- nvinfo : EIATTR_CBANK_PARAM_SIZE
	.align		4
.L_102:
        /*0064*/ 	.byte	0x03, 0x19
        /*0066*/ 	.short	0x0018


	//----- nvinfo : EIATTR_PARAM_CBANK
	.align		4
        /*0068*/ 	.byte	0x04, 0x0a
        /*006a*/ 	.short	(.L_104 - .L_103)
	.align		4
.L_103:
        /*006c*/ 	.word	index@(.nv.constant0._ZN4c10830reshape_tensor_to_block128x128EPKfPfii)
        /*0070*/ 	.short	0x0380
        /*0072*/ 	.short	0x0018


	//----- nvinfo : EIATTR_SW_WAR
	.align		4
.L_104:
        /*0074*/ 	.byte	0x04, 0x36
        /*0076*/ 	.short	(.L_106 - .L_105)
.L_105:
        /*0078*/ 	.word	0x00000008
.L_106:


//--------------------- .nv.info._ZN4c10822cast_to_fp8_with_scaleEPKfPfP13__nv_fp8_e4m3ii --------------------------
	.section	.nv.info._ZN4c10822cast_to_fp8_with_scaleEPKfPfP13__nv_fp8_e4m3ii,"",@"SHT_CUDA_INFO"
	.sectionflags	@""
	.align	4


	//----- nvinfo : EIATTR_CUDA_API_VERSION
	.align		4
        /*0000*/ 	.byte	0x04, 0x37
        /*0002*/ 	.short	(.L_108 - .L_107)
.L_107:
        /*0004*/ 	.word	0x00000082


	//----- nvinfo : EIATTR_KPARAM_INFO
	.align		4
.L_108:
        /*0008*/ 	.byte	0x04, 0x17
        /*000a*/ 	.short	(.L_110 - .L_109)
.L_109:
        /*000c*/ 	.word	0x00000000
        /*0010*/ 	.short	0x0004
        /*0012*/ 	.short	0x001c
        /*0014*/ 	.byte	0x00, 0xf0, 0x11, 0x00


	//----- nvinfo : EIATTR_KPARAM_INFO
	.align		4
.L_110:
        /*0018*/ 	.byte	0x04, 0x17
        /*001a*/ 	.short	(.L_112 - .L_111)
.L_111:
        /*001c*/ 	.word	0x00000000
        /*0020*/ 	.short	0x0003
        /*0022*/ 	.short	0x0018
        /*0024*/ 	.byte	0x00, 0xf0, 0x11, 0x00


	//----- nvinfo : EIATTR_KPARAM_INFO
	.align		4
.L_112:
        /*0028*/ 	.byte	0x04, 0x17
        /*002a*/ 	.short	(.L_114 - .L_113)
.L_113:
        /*002c*/ 	.word	0x00000000
        /*0030*/ 	.short	0x0002
        /*0032*/ 	.short	0x0010
        /*0034*/ 	.byte	0x00, 0xf5, 0x21, 0x00


	//----- nvinfo : EIATTR_KPARAM_INFO
	.align		4
.L_114:
        /*0038*/ 	.byte	0x04, 0x17
        /*003a*/ 	.short	(.L_116 - .L_115)
.L_115:
        /*003c*/ 	.word	0x00000000
        /*0040*/ 	.short	0x0001
        /*0042*/ 	.short	0x0008
        /*0044*/ 	.byte	0x00, 0xf5, 0x21, 0x00


	//----- nvinfo : EIATTR_KPARAM_INFO
	.align		4
.L_116:
        /*0048*/ 	.byte	0x04, 0x17
        /*004a*/ 	.short	(.L_118 - .L_117)
.L_117:
        /*004c*/ 	.word	0x00000000
        /*0050*/ 	.short	0x0000
        /*0052*/ 	.short	0x0000
        /*0054*/ 	.byte	0x00, 0xf5, 0x21, 0x00


	//----- nvinfo : EIATTR_SPARSE_MMA_MASK
	.align		4
.L_118:
        /*0058*/ 	.byte	0x03, 0x50
        /*005a*/ 	.short	0x0000


	//----- nvinfo : EIATTR_MAXREG_COUNT
	.align		4
        /*005c*/ 	.byte	0x03, 0x1b
        /*005e*/ 	.short	0x00ff


	//----- nvinfo : EIATTR_MERCURY_ISA_VERSION
	.align		4
        /*0060*/ 	.byte	0x03, 0x5f
        /*0062*/ 	.short	0x0101


	//----- nvinfo : EIATTR_VRC_CTA_INIT_COUNT
	.align		4
        /*0064*/ 	.byte	0x02, 0x4a
	.zero		1
	.zero		1


	//----- nvinfo : EIATTR_EXIT_INSTR_OFFSETS
	.align		4
        /*0068*/ 	.byte	0x04, 0x1c
        /*006a*/ 	.short	(.L_120 - .L_119)


	//   ....[0]....
.L_119:
        /*006c*/ 	.word	0x00000060


	//   ....[1]....
        /*0070*/ 	.word	0x00000250


	//----- nvinfo : EIATTR_CRS_STACK_SIZE
	.align		4
.L_120:
        /*0074*/ 	.byte	0x04, 0x1e
        /*0076*/ 	.short	(.L_122 - .L_121)
.L_121:
        /*0078*/ 	.word	0x00000000


	//----- nvinfo : EIATTR_CBANK_PARAM_SIZE
	.align		4
.L_122:
        /*007c*/ 	.byte	0x03, 0x19
        /*007e*/ 	.short	0x0020


	//----- nvinfo : EIATTR_PARAM_CBANK
	.align		4
        /*0080*/ 	.byte	0x04, 0x0a
        /*0082*/ 	.short	(.L_124 - .L_123)
	.align		4
.L_123:
        /*0084*/ 	.word	index@(.nv.constant0._ZN4c10822cast_to_fp8_with_scaleEPKfPfP13__nv_fp8_e4m3ii)
        /*0088*/ 	.short	0x0380
        /*008a*/ 	.short	0x0020


	//----- nvinfo : EIATTR_SW_WAR
	.align		4
.L_124:
        /*008c*/ 	.byte	0x04, 0x36
        /*008e*/ 	.short	(.L_126 - .L_125)
.L_125:
        /*0090*/ 	.word	0x00000008
.L_126:


//--------------------- .nv.info._ZN4c10822compute_amax_per_tokenEPKfPfii --------------------------
	.section	.nv.info._ZN4c10822compute_amax_per_tokenEPKfPfii,"",@"SHT_CUDA_INFO"
	.sectionflags	@""
	.align	4


	//----- nvinfo : EIATTR_CUDA_API_VERSION
	.align		4
        /*0000*/ 	.byte	0x04, 0x37
        /*0002*/ 	.short	(.L_128 - .L_127)
.L_127:
        /*0004*/ 	.word	0x00000082


	//----- nvinfo : EIATTR_KPARAM_INFO
	.align		4
.L_128:
        /*0008*/ 	.byte	0x04, 0x17
        /*000a*/ 	.short	(.L_130 - .L_129)
.L_129:
        /*000c*/ 	.word	0x00000000
        /*0010*/ 	.short	0x0003
        /*0012*/ 	.short	0x0014
        /*0014*/ 	.byte	0x00, 0xf0, 0x11, 0x00


	//----- nvinfo : EIATTR_KPARAM_INFO
	.align		4
.L_130:
        /*0018*/ 	.byte	0x04, 0x17
        /*001a*/ 	.short	(.L_132 - .L_131)
.L_131:
        /*001c*/ 	.word	0x00000000
        /*0020*/ 	.short	0x0002
        /*0022*/ 	.short	0x0010
        /*0024*/ 	.byte	0x00, 0xf0, 0x11, 0x00


	//----- nvinfo : EIATTR_KPARAM_INFO
	.align		4
.L_132:
        /*0028*/ 	.byte	0x04, 0x17
        /*002a*/ 	.short	(.L_134 - .L_133)
.L_133:
        /*002c*/ 	.word	0x00000000
        /*0030*/ 	.short	0x0001
        /*0032*/ 	.short	0x0008
        /*0034*/ 	.byte	0x00, 0xf5, 0x21, 0x00


	//----- nvinfo : EIATTR_KPARAM_INFO
	.align		4
.L_134:
        /*0038*/ 	.byte	0x04, 0x17
        /*003a*/ 	.short	(.L_136 - .L_135)
.L_135:
        /*003c*/ 	.word	0x00000000
        /*0040*/ 	.short	0x0000
        /*0042*/ 	.short	0x0000
        /*0044*/ 	.byte	0x00, 0xf5, 0x21, 0x00


	//----- nvinfo : EIATTR_SPARSE_MMA_MASK
	.align		4
.L_136:
        /*0048*/ 	.byte	0x03, 0x50
        /*004a*/ 	.short	0x0000


	//----- nvinfo : EIATTR_MAXREG_COUNT
	.align		4
        /*004c*/ 	.byte	0x03, 0x1b
        /*004e*/ 	.short	0x00ff


	//----- nvinfo : EIATTR_MERCURY_ISA_VERSION
	.align		4
        /*0050*/ 	.byte	0x03, 0x5f
        /*0052*/ 	.short	0x0101


	//----- nvinfo : EIATTR_COOP_GROUP_MASK_REGIDS
	.align		4
        /*0054*/ 	.byte	0x04, 0x29
        /*0056*/ 	.short	(.L_138 - .L_137)


	//   ....[0]....
.L_137:
        /*0058*/ 	.word	0xffffffff


	//   ....[1]....
        /*005c*/ 	.word	0xffffffff


	//   ....[2]....
        /*0060*/ 	.word	0xffffffff


	//   ....[3]....
        /*0064*/ 	.word	0xffffffff


	//   ....[4]....
        /*0068*/ 	.word	0xffffffff


	//----- nvinfo : EIATTR_COOP_GROUP_INSTR_OFFSETS
	.align		4
.L_138:
        /*006c*/ 	.byte	0x04, 0x28
        /*006e*/ 	.short	(.L_140 - .L_139)


	//   ....[0]....
.L_139:
        /*0070*/ 	.word	0x00000180


	//   ....[1]....
        /*0074*/ 	.word	0x000001b0


	//   ....[2]....
        /*0078*/ 	.word	0x000001d0


	//   ....[3]....
        /*007c*/ 	.word	0x000001f0


	//   ....[4]....
        /*0080*/ 	.word	0x00000210


	//----- nvinfo : EIATTR_VRC_CTA_INIT_COUNT
	.align		4
.L_140:
        /*0084*/ 	.byte	0x02, 0x4a
	.zero		1
	.zero		1


	//----- nvinfo : EIATTR_EXIT_INSTR_OFFSETS
	.align		4
        /*0088*/ 	.byte	0x04, 0x1c
        /*008a*/ 	.short	(.L_142 - .L_141)


	//   ....[0]....
.L_141:
        /*008c*/ 	.word	0x00000040


	//   ....[1]....
        /*0090*/ 	.word	0x00000220


	//   ....[2]....
        /*0094*/ 	.word	0x00000280


	//----- nvinfo : EIATTR_CRS_STACK_SIZE
	.align		4
.L_142:
        /*0098*/ 	.byte	0x04, 0x1e
        /*009a*/ 	.short	(.L_144 - .L_143)
.L_143:
        /*009c*/ 	.word	0x00000000


	//----- nvinfo : EIATTR_CBANK_PARAM_SIZE
	.align		4
.L_144:
        /*00a0*/ 	.byte	0x03, 0x19
        /*00a2*/ 	.short	0x0018


	//----- nvinfo : EIATTR_PARAM_CBANK
	.align		4
        /*00a4*/ 	.byte	0x04, 0x0a
        /*00a6*/ 	.short	(.L_146 - .L_145)
	.align		4
.L_145:
        /*00a8*/ 	.word	index@(.nv.constant0._ZN4c10822compute_amax_per_tokenEPKfPfii)
        /*00ac*/ 	.short	0x0380
        /*00ae*/ 	.short	0x0018


	//----- nvinfo : EIATTR_SW_WAR
	.align		4
.L_146:
        /*00b0*/ 	.byte	0x04, 0x36
        /*00b2*/ 	.short	(.L_148 - .L_147)
.L_147:
        /*00b4*/ 	.word	0x00000008
.L_148:


//--------------------- .nv.info._ZN3cub18CUB_300001_SM_10006detail11EmptyKernelIvEEvv --------------------------
	.section	.nv.info._ZN3cub18CUB_300001_SM_10006detail11EmptyKernelIvEEvv,"",@"SHT_CUDA_INFO"
	.sectionflags	@""
	.align	4


	//----- nvinfo : EIATTR_CUDA_API_VERSION
	.align		4
        /*0000*/ 	.byte	0x04, 0x37
        /*0002*/ 	.short	(.L_150 - .L_149)
.L_149:
        /*0004*/ 	.word	0x00000082


	//----- nvinfo : EIATTR_SPARSE_MMA_MASK
	.align		4
.L_150:
        /*0008*/ 	.byte	0x03, 0x50
        /*000a*/ 	.short	0x0000


	//----- nvinfo : EIATTR_MAXREG_COUNT
	.align		4
        /*000c*/ 	.byte	0x03, 0x1b
        /*000e*/ 	.short	0x00ff


	//----- nvinfo : EIATTR_MERCURY_ISA_VERSION
	.align		4
        /*0010*/ 	.byte	0x03, 0x5f
        /*0012*/ 	.short	0x0101


	//----- nvinfo : EIATTR_VRC_CTA_INIT_COUNT
	.align		4
        /*0014*/ 	.byte	0x02, 0x4a
	.zero		1
	.zero		1


	//----- nvinfo : EIATTR_EXIT_INSTR_OFFSETS
	.align		4
        /*0018*/ 	.byte	0x04, 0x1c
        /*001a*/ 	.short	(.L_152 - .L_151)


	//   ....[0]....
.L_151:
        /*001c*/ 	.word	0x00000010


	//----- nvinfo : EIATTR_SW_WAR
	.align		4
.L_152:
        /*0020*/ 	.byte	0x04, 0x36
        /*0022*/ 	.short	(.L_154 - .L_153)
.L_153:
        /*0024*/ 	.word	0x00000008
.L_154:


//--------------------- .nv.callgraph             --------------------------
	.section	.nv.callgraph,"",@"SHT_CUDA_CALLGRAPH"
	.align	4
	.sectionentsize	8
	.align		4
        /*0000*/ 	.word	0x00000000
	.align		4
        /*0004*/ 	.word	0xffffffff
	.align		4
        /*0008*/ 	.word	0x00000000
	.align		4
        /*000c*/ 	.word	0xfffffffe
	.align		4
        /*0010*/ 	.word	0x00000000
	.align		4
        /*0014*/ 	.word	0xfffffffd
	.align		4
        /*0018*/ 	.word	0x00000000
	.align		4
        /*001c*/ 	.word	0xfffffffc


//--------------------- .nv.constant4             --------------------------
	.section	.nv.constant4,"a",@progbits
	.align	8
	.align		8
.nv.constant4:
        /*0000*/ 	.dword	_ZN34_INTERNAL_36438fec_4_k_cu_b86f405f4cuda3std3__45__cpo5beginE
	.align		8
        /*0008*/ 	.dword	_ZN34_INTERNAL_36438fec_4_k_cu_b86f405f4cuda3std3__45__cpo3endE
	.align		8
        /*0010*/ 	.dword	_ZN34_INTERNAL_36438fec_4_k_cu_b86f405f4cuda3std3__45__cpo6cbeginE
	.align		8
        /*0018*/ 	.dword	_ZN34_INTERNAL_36438fec_4_k_cu_b86f405f4cuda3std3__45__cpo4cendE
	.align		8
        /*0020*/ 	.dword	_ZN34_INTERNAL_36438fec_4_k_cu_b86f405f4cuda3std3__45__cpo6rbeginE
	.align		8
        /*0028*/ 	.dword	_ZN34_INTERNAL_36438fec_4_k_cu_b86f405f4cuda3std3__45__cpo4rendE
	.align		8
        /*0030*/ 	.dword	_ZN34_INTERNAL_36438fec_4_k_cu_b86f405f4cuda3std3__45__cpo7crbeginE
	.align		8
        /*0038*/ 	.dword	_ZN34_INTERNAL_36438fec_4_k_cu_b86f405f4cuda3std3__45__cpo5crendE
	.align		8
        /*0040*/ 	.dword	_ZN34_INTERNAL_36438fec_4_k_cu_b86f405f4cuda3std3__436_GLOBAL__N__36438fec_4_k_cu_b86f405f6ignoreE
	.align		8
        /*0048*/ 	.dword	_ZN34_INTERNAL_36438fec_4_k_cu_b86f405f4cuda3std3__419piecewise_constructE
	.align		8
        /*0050*/ 	.dword	_ZN34_INTERNAL_36438fec_4_k_cu_b86f405f4cuda3std3__48in_placeE
	.align		8
        /*0058*/ 	.dword	_ZN34_INTERNAL_36438fec_4_k_cu_b86f405f4cuda3std3__420unreachable_sentinelE
	.align		8
        /*0060*/ 	.dword	_ZN34_INTERNAL_36438fec_4_k_cu_b86f405f4cuda3std3__47nulloptE
	.align		8
        /*0068*/ 	.dword	_ZN34_INTERNAL_36438fec_4_k_cu_b86f405f4cuda3std3__48unexpectE
	.align		8
        /*0070*/ 	.dword	_ZN34_INTERNAL_36438fec_4_k_cu_b86f405f4cuda3std6ranges3__45__cpo4swapE
	.align		8
        /*0078*/ 	.dword	_ZN34_INTERNAL_36438fec_4_k_cu_b86f405f4cuda3std6ranges3__45__cpo9iter_moveE
	.align		8
        /*0080*/ 	.dword	_ZN34_INTERNAL_36438fec_4_k_cu_b86f405f4cuda3std6ranges3__45__cpo5beginE
	.align		8
        /*0088*/ 	.dword	_ZN34_INTERNAL_36438fec_4_k_cu_b86f405f4cuda3std6ranges3__45__cpo3endE
	.align		8
        /*0090*/ 	.dword	_ZN34_INTERNAL_36438fec_4_k_cu_b86f405f4cuda3std6ranges3__45__cpo6cbeginE
	.align		8
        /*0098*/ 	.dword	_ZN34_INTERNAL_36438fec_4_k_cu_b86f405f4cuda3std6ranges3__45__cpo4cendE
	.align		8
        /*00a0*/ 	.dword	_ZN34_INTERNAL_36438fec_4_k_cu_b86f405f4cuda3std6ranges3__45__cpo7advanceE
	.align		8
        /*00a8*/ 	.dword	_ZN34_INTERNAL_36438fec_4_k_cu_b86f405f4cuda3std6ranges3__45__cpo9iter_swapE
	.align		8
        /*00b0*/ 	.dword	_ZN34_INTERNAL_36438fec_4_k_cu_b86f405f4cuda3std6ranges3__45__cpo4nextE
	.align		8
        /*00b8*/ 	.dword	_ZN34_INTERNAL_36438fec_4_k_cu_b86f405f4cuda3std6ranges3__45__cpo4prevE
	.align		8
        /*00c0*/ 	.dword	_ZN34_INTERNAL_36438fec_4_k_cu_b86f405f4cuda3std6ranges3__45__cpo4dataE
	.align		8
        /*00c8*/ 	.dword	_ZN34_INTERNAL_36438fec_4_k_cu_b86f405f4cuda3std6ranges3__45__cpo5cdataE
	.align		8
        /*00d0*/ 	.dword	_ZN34_INTERNAL_36438fec_4_k_cu_b86f405f4cuda3std6ranges3__45__cpo4sizeE
	.align		8
        /*00d8*/ 	.dword	_ZN34_INTERNAL_36438fec_4_k_cu_b86f405f4cuda3std6ranges3__45__cpo5ssizeE
	.align		8
        /*00e0*/ 	.dword	_ZN34_INTERNAL_36438fec_4_k_cu_b86f405f4cuda3std6ranges3__45__cpo8distanceE
	.align		8
        /*00e8*/ 	.dword	_ZN34_INTERNAL_36438fec_4_k_cu_b86f405f6thrust24THRUST_300001_SM_1000_NS8cuda_cub3parE
	.align		8
        /*00f0*/ 	.dword	_ZN34_INTERNAL_36438fec_4_k_cu_b86f405f6thrust24THRUST_300001_SM_1000_NS8cuda_cub10par_nosyncE
	.align		8
        /*00f8*/ 	.dword	_ZN34_INTERNAL_36438fec_4_k_cu_b86f405f6thrust24THRUST_300001_SM_1000_NS6system6detail10sequential3seqE
	.align		8
        /*0100*/ 	.dword	_ZN34_INTERNAL_36438fec_4_k_cu_b86f405f6thrust24THRUST_300001_SM_1000_NS12placeholders2_1E
	.align		8
        /*0108*/ 	.dword	_ZN34_INTERNAL_36438fec_4_k_cu_b86f405f6thrust24THRUST_300001_SM_1000_NS12placeholders2_2E
	.align		8
        /*0110*/ 	.dword	_ZN34_INTERNAL_36438fec_4_k_cu_b86f405f6thrust24THRUST_300001_SM_1000_NS12placeholders2_3E
	.align		8
        /*0118*/ 	.dword	_ZN34_INTERNAL_36438fec_4_k_cu_b86f405f6thrust24THRUST_300001_SM_1000_NS12placeholders2_4E
	.align		8
        /*0120*/ 	.dword	_ZN34_INTERNAL_36438fec_4_k_cu_b86f405f6thrust24THRUST_300001_SM_1000_NS12placeholders2_5E
	.align		8
        /*0128*/ 	.dword	_ZN34_INTERNAL_36438fec_4_k_cu_b86f405f6thrust24THRUST_300001_SM_1000_NS12placeholders2_6E
	.align		8
        /*0130*/ 	.dword	_ZN34_INTERNAL_36438fec_4_k_cu_b86f405f6thrust24THRUST_300001_SM_1000_NS12placeholders2_7E
	.align		8
        /*0138*/ 	.dword	_ZN34_INTERNAL_36438fec_4_k_cu_b86f405f6thrust24THRUST_300001_SM_1000_NS12placeholders2_8E
	.align		8
        /*0140*/ 	.dword	_ZN34_INTERNAL_36438fec_4_k_cu_b86f405f6thrust24THRUST_300001_SM_1000_NS12placeholders2_9E
	.align		8
        /*0148*/ 	.dword	_ZN34_INTERNAL_36438fec_4_k_cu_b86f405f6thrust24THRUST_300001_SM_1000_NS12placeholders3_10E
	.align		8
        /*0150*/ 	.dword	_ZN34_INTERNAL_36438fec_4_k_cu_b86f405f6thrust24THRUST_300001_SM_1000_NS3seqE


//--------------------- .text._ZN4c10830reshape_block128x128_to_tensorEPK13__nv_fp8_e4m3PS0_ii --------------------------
	.section	.text._ZN4c10830reshape_block128x128_to_tensorEPK13__nv_fp8_e4m3PS0_ii,"ax",@progbits
	.align	128
        .global         _ZN4c10830reshape_block128x128_to_tensorEPK13__nv_fp8_e4m3PS0_ii
        .type           _ZN4c10830reshape_block128x128_to_tensorEPK13__nv_fp8_e4m3PS0_ii,@function
        .size           _ZN4c10830reshape_block128x128_to_tensorEPK13__nv_fp8_e4m3PS0_ii,(.L_x_18 - _ZN4c10830reshape_block128x128_to_tensorEPK13__nv_fp8_e4m3PS0_ii)
        .other          _ZN4c10830reshape_block128x128_to_tensorEPK13__nv_fp8_e4m3PS0_ii,@"STO_CUDA_ENTRY STV_DEFAULT"
_ZN4c10830reshape_block128x128_to_tensorEPK13__nv_fp8_e4m3PS0_ii:
.text._ZN4c10830reshape_block128x128_to_tensorEPK13__nv_fp8_e4m3PS0_ii:
[----:B------:R-:W-:Y:S01]  /*0000*/  LDC R1, c[0x0][0x37c] ;  /* 0x0000df00ff017b82 */ /* 0x000fe20000000800 */
[----:B------:R-:W0:Y:S01]  /*0010*/  S2R R7, SR_CTAID.Y ;  /* 0x0000000000077919 */ /* 0x000e220000002600 */
[----:B------:R-:W1:Y:S01]  /*0020*/  LDCU.64 UR6, c[0x0][0x390] ;  /* 0x00007200ff0677ac */ /* 0x000e620008000a00 */
[----:B------:R-:W0:Y:S01]  /*0030*/  S2R R4, SR_TID.Y ;  /* 0x0000000000047919 */ /* 0x000e220000002200 */
[----:B------:R-:W2:Y:S01]  /*0040*/  S2R R0, SR_CTAID.X ;  /* 0x0000000000007919 */ /* 0x000ea20000002500 */
[----:B------:R-:W2:Y:S01]  /*0050*/  S2R R3, SR_TID.X ;  /* 0x0000000000037919 */ /* 0x000ea20000002100 */
[----:B0-----:R-:W-:-:S05]  /*0060*/  IMAD R5, R7, 0x80, R4 ;  /* 0x0000008007057824 */ /* 0x001fca00078e0204 */
[----:B-1----:R-:W-:Y:S01]  /*0070*/  ISETP.GE.AND P0, PT, R5, UR7, PT ;  /* 0x0000000705007c0c */ /* 0x002fe2000bf06270 */
[----:B--2---:R-:W-:-:S05]  /*0080*/  IMAD R0, R0, 0x80, R3 ;  /* 0x0000008000007824 */ /* 0x004fca00078e0203 */
[----:B------:R-:W-:-:S13]  /*0090*/  ISETP.GE.OR P0, PT, R0, UR6, P0 ;  /* 0x0000000600007c0c */ /* 0x000fda0008706670 */
[----:B------:R-:W-:Y:S05]  /*00a0*/  @P0 EXIT ;  /* 0x000000000000094d */ /* 0x000fea0003800000 */
[----:B------:R-:W-:Y:S01]  /*00b0*/  UIADD3 UR4, UPT, UPT, UR7, 0x7f, URZ ;  /* 0x0000007f07047890 */ /* 0x000fe2000fffe0ff */
[----:B------:R-:W0:Y:S03]  /*00c0*/  LDCU.128 UR8, c[0x0][0x380] ;  /* 0x00007000ff0877ac */ /* 0x000e260008000c00 */
[----:B------:R-:W-:-:S06]  /*00d0*/  USHF.R.U32.HI UR4, URZ, 0x7, UR4 ;  /* 0x00000007ff047899 */ /* 0x000fcc0008011604 */
[----:B------:R-:W-:-:S04]  /*00e0*/  IMAD R2, R0, UR4, R7 ;  /* 0x0000000400027c24 */ /* 0x000fc8000f8e0207 */
[----:B------:R-:W-:Y:S01]  /*00f0*/  IMAD R3, R2, 0x80, R4 ;  /* 0x0000008002037824 */ /* 0x000fe200078e0204 */
[----:B------:R-:W1:Y:S04]  /*0100*/  LDCU.64 UR4, c[0x0][0x358] ;  /* 0x00006b00ff0477ac */ /* 0x000e680008000a00 */
[----:B0-----:R-:W-:-:S04]  /*0110*/  IADD3 R2, P0, PT, R3, UR8, RZ ;  /* 0x0000000803027c10 */ /* 0x001fc8000ff1e0ff */
[----:B------:R-:W-:-:S06]  /*0120*/  LEA.HI.X.SX32 R3, R3, UR9, 0x1, P0 ;  /* 0x0000000903037c11 */ /* 0x000fcc00080f0eff */
[----:B-1----:R-:W2:Y:S01]  /*0130*/  LDG.E.U8 R3, desc[UR4][R2.64] ;  /* 0x0000000402037981 */ /* 0x002ea2000c1e1100 */
[----:B------:R-:W-:-:S05]  /*0140*/  IMAD R0, R0, UR7, R5 ;  /* 0x0000000700007c24 */ /* 0x000fca000f8e0205 */
[----:B------:R-:W-:-:S04]  /*0150*/  IADD3 R4, P0, PT, R0, UR10, RZ ;  /* 0x0000000a00047c10 */ /* 0x000fc8000ff1e0ff */
[----:B------:R-:W-:-:S05]  /*0160*/  LEA.HI.X.SX32 R5, R0, UR11, 0x1, P0 ;  /* 0x0000000b00057c11 */ /* 0x000fca00080f0eff */
[----:B--2---:R-:W-:Y:S01]  /*0170*/  STG.E.U8 desc[UR4][R4.64], R3 ;  /* 0x0000000304007986 */ /* 0x004fe2000c101104 */
[----:B------:R-:W-:Y:S05]  /*0180*/  EXIT ;  /* 0x000000000000794d */ /* 0x000fea0003800000 */
.L_x_0:
[----:B------:R-:W-:-:S00]  /*0190*/  BRA `(.L_x_0) ;  /* 0xfffffffc00fc7947 */ /* 0x000fc0000383ffff */
[----:B------:R-:W-:-:S00]  /*01a0*/  NOP ;  /* 0x0000000000007918 */ /* 0x000fc00000000000 */
        /* <DEDUP_REMOVED lines=13> */
.L_x_18:


//--------------------- .text._ZN4c10830reshape_tensor_to_block128x128EPKfPfii --------------------------
	.section	.text._ZN4c10830reshape_tensor_to_block128x128EPKfPfii,"ax",@progbits
	.align	128
        .global         _ZN4c10830reshape_tensor_to_block128x128EPKfPfii
        .type           _ZN4c10830reshape_tensor_to_block128x128EPKfPfii,@function
        .size           _ZN4c10830reshape_tensor_to_block128x128EPKfPfii,(.L_x_19 - _ZN4c10830reshape_tensor_to_block128x128EPKfPfii)
        .other          _ZN4c10830reshape_tensor_to_block128x128EPKfPfii,@"STO_CUDA_ENTRY STV_DEFAULT"
_ZN4c10830reshape_tensor_to_block128x128EPKfPfii:
.text._ZN4c10830reshape_tensor_to_block128x128EPKfPfii:
[----:B------:R-:W-:Y:S01]  /*0000*/  LDC R1, c[0x0][0x37c] ;  /* 0x0000df00ff017b82 */ /* 0x000fe20000000800 */
[----:B------:R-:W0:Y:S01]  /*0010*/  S2R R7, SR_CTAID.Y ;  /* 0x0000000000077919 */ /* 0x000e220000002600 */
[----:B------:R-:W1:Y:S01]  /*0020*/  LDCU.64 UR4, c[0x0][0x390] ;  /* 0x00007200ff0477ac */ /* 0x000e620008000a00 */
[----:B------:R-:W0:Y:S01]  /*0030*/  S2R R6, SR_TID.Y ;  /* 0x0000000000067919 */ /* 0x000e220000002200 */
[----:B------:R-:W2:Y:S01]  /*0040*/  S2R R0, SR_CTAID.X ;  /* 0x0000000000007919 */ /* 0x000ea20000002500 */
[----:B------:R-:W2:Y:S01]  /*0050*/  S2R R3, SR_TID.X ;  /* 0x0000000000037919 */ /* 0x000ea20000002100 */
[----:B0-----:R-:W-:-:S04]  /*0060*/  LEA R5, R7, R6, 0x7 ;  /* 0x0000000607057211 */ /* 0x001fc800078e38ff */
[----:B-1----:R-:W-:Y:S02]  /*0070*/  ISETP.GE.AND P0, PT, R5, UR5, PT ;  /* 0x0000000505007c0c */ /* 0x002fe4000bf06270 */
[----:B--2---:R-:W-:-:S04]  /*0080*/  LEA R0, R0, R3, 0x7 ;  /* 0x0000000300007211 */ /* 0x004fc800078e38ff */
[----:B------:R-:W-:-:S13]  /*0090*/  ISETP.GE.OR P0, PT, R0, UR4, P0 ;  /* 0x0000000400007c0c */ /* 0x000fda0008706670 */
[----:B------:R-:W-:Y:S05]  /*00a0*/  @P0 EXIT ;  /* 0x000000000000094d */ /* 0x000fea0003800000 */
[----:B------:R-:W0:Y:S01]  /*00b0*/  LDC.64 R2, c[0x0][0x380] ;  /* 0x0000e000ff027b82 */ /* 0x000e220000000a00 */
[----:B------:R-:W1:Y:S01]  /*00c0*/  LDCU.64 UR6, c[0x0][0x358] ;  /* 0x00006b00ff0677ac */ /* 0x000e620008000a00 */
[----:B------:R-:W-:-:S04]  /*00d0*/  IMAD R5, R0, UR5, R5 ;  /* 0x0000000500057c24 */ /* 0x000fc8000f8e0205 */
[----:B0-----:R-:W-:Y:S02]  /*00e0*/  IMAD.WIDE R2, R5, 0x4, R2 ;  /* 0x0000000405027825 */ /* 0x001fe400078e0202 */
[----:B------:R-:W0:Y:S04]  /*00f0*/  LDC.64 R4, c[0x0][0x388] ;  /* 0x0000e200ff047b82 */ /* 0x000e280000000a00 */
[----:B-1----:R-:W2:Y:S01]  /*0100*/  LDG.E R3, desc[UR6][R2.64] ;  /* 0x0000000602037981 */ /* 0x002ea2000c1e1900 */
[----:B------:R-:W-:-:S04]  /*0110*/  UIADD3 UR4, UPT, UPT, UR5, 0x7f, URZ ;  /* 0x0000007f05047890 */ /* 0x000fc8000fffe0ff */
[----:B------:R-:W-:-:S06]  /*0120*/  USHF.R.U32.HI UR4, URZ, 0x7, UR4 ;  /* 0x00000007ff047899 */ /* 0x000fcc0008011604 */
[----:B------:R-:W-:-:S05]  /*0130*/  IMAD R0, R0, UR4, R7 ;  /* 0x0000000400007c24 */ /* 0x000fca000f8e0207 */
[----:B------:R-:W-:-:S05]  /*0140*/  LEA R7, R0, R6, 0x7 ;  /* 0x0000000600077211 */ /* 0x000fca00078e38ff */
[----:B0-----:R-:W-:-:S05]  /*0150*/  IMAD.WIDE R4, R7, 0x4, R4 ;  /* 0x0000000407047825 */ /* 0x001fca00078e0204 */
[----:B--2---:R-:W-:Y:S01]  /*0160*/  STG.E desc[UR6][R4.64], R3 ;  /* 0x0000000304007986 */ /* 0x004fe2000c101906 */
[----:B------:R-:W-:Y:S05]  /*0170*/  EXIT ;  /* 0x000000000000794d */ /* 0x000fea0003800000 */
.L_x_1:
        /* <DEDUP_REMOVED lines=16> */
.L_x_19:


//--------------------- .text._ZN4c10822cast_to_fp8_with_scaleEPKfPfP13__nv_fp8_e4m3ii --------------------------
	.section	.text._ZN4c10822cast_to_fp8_with_scaleEPKfPfP13__nv_fp8_e4m3ii,"ax",@progbits
	.align	128
        .global         _ZN4c10822cast_to_fp8_with_scaleEPKfPfP13__nv_fp8_e4m3ii
        .type           _ZN4c10822cast_to_fp8_with_scaleEPKfPfP13__nv_fp8_e4m3ii,@function
        .size           _ZN4c10822cast_to_fp8_with_scaleEPKfPfP13__nv_fp8_e4m3ii,(.L_x_17 - _ZN4c10822cast_to_fp8_with_scaleEPKfPfP13__nv_fp8_e4m3ii)
        .other          _ZN4c10822cast_to_fp8_with_scaleEPKfPfP13__nv_fp8_e4m3ii,@"STO_CUDA_ENTRY STV_DEFAULT"
_ZN4c10822cast_to_fp8_with_scaleEPKfPfP13__nv_fp8_e4m3ii:
.text._ZN4c10822cast_to_fp8_with_scaleEPKfPfP13__nv_fp8_e4m3ii:
[----:B------:R-:W-:Y:S01]  /*0000*/  LDC R1, c[0x0][0x37c] ;  /* 0x0000df00ff017b82 */ /* 0x000fe20000000800 */
[----:B------:R-:W0:Y:S01]  /*0010*/  S2R R2, SR_TID.X ;  /* 0x0000000000027919 */ /* 0x000e220000002100 */
[----:B------:R-:W0:Y:S01]  /*0020*/  LDCU.64 UR4, c[0x0][0x398] ;  /* 0x00007300ff0477ac */ /* 0x000e220008000a00 */
[----:B------:R-:W1:Y:S01]  /*0030*/  S2R R3, SR_CTAID.X ;  /* 0x0000000000037919 */ /* 0x000e620000002500 */
[----:B0-----:R-:W-:-:S04]  /*0040*/  ISETP.GE.AND P0, PT, R2, UR5, PT ;  /* 0x0000000502007c0c */ /* 0x001fc8000bf06270 */
[----:B-1----:R-:W-:-:S13]  /*0050*/  ISETP.GE.OR P0, PT, R3, UR4, P0 ;  /* 0x0000000403007c0c */ /* 0x002fda0008706670 */
[----:B------:R-:W-:Y:S05]  /*0060*/  @P0 EXIT ;  /* 0x000000000000094d */ /* 0x000fea0003800000 */
[----:B------:R-:W0:Y:S01]  /*0070*/  LDC.64 R4, c[0x0][0x388] ;  /* 0x0000e200ff047b82 */ /* 0x000e220000000a00 */
[----:B------:R-:W1:Y:S01]  /*0080*/  LDCU.64 UR6, c[0x0][0x358] ;  /* 0x00006b00ff0677ac */ /* 0x000e620008000a00 */
[----:B0-----:R-:W-:-:S06]  /*0090*/  IMAD.WIDE.U32 R4, R3, 0x4, R4 ;  /* 0x0000000403047825 */ /* 0x001fcc00078e0004 */
[----:B-1----:R-:W2:Y:S01]  /*00a0*/  LDG.E R5, desc[UR6][R4.64] ;  /* 0x0000000604057981 */ /* 0x002ea2000c1e1900 */
[----:B------:R-:W-:Y:S02]  /*00b0*/  UMOV UR4, 0x43e00000 ;  /* 0x43e0000000047882 */ /* 0x000fe40000000000 */
[----:B------:R-:W-:Y:S01]  /*00c0*/  IMAD.U32 R8, RZ, RZ, UR4 ;  /* 0x00000004ff087e24 */ /* 0x000fe2000f8e00ff */
[----:B--2---:R-:W0:Y:S08]  /*00d0*/  MUFU.RCP R0, R5 ;  /* 0x0000000500007308 */ /* 0x004e300000001000 */
[----:B------:R-:W1:Y:S01]  /*00e0*/  FCHK P0, R8, R5 ;  /* 0x0000000508007302 */ /* 0x000e620000000000 */
[----:B0-----:R-:W-:-:S04]  /*00f0*/  FFMA R7, -R5, R0, 1 ;  /* 0x3f80000005077423 */ /* 0x001fc80000000100 */
[----:B------:R-:W-:-:S04]  /*0100*/  FFMA R0, R0, R7, R0 ;  /* 0x0000000700007223 */ /* 0x000fc80000000000 */
[----:B------:R-:W-:-:S04]  /*0110*/  FFMA R6, R0, 448, RZ ;  /* 0x43e0000000067823 */ /* 0x000fc800000000ff */
[----:B------:R-:W-:-:S04]  /*0120*/  FFMA R7, -R5, R6, 448 ;  /* 0x43e0000005077423 */ /* 0x000fc80000000106 */
[----:B------:R-:W-:Y:S01]  /*0130*/  FFMA R0, R0, R7, R6 ;  /* 0x0000000700007223 */ /* 0x000fe20000000006 */
[----:B-1----:R-:W-:Y:S06]  /*0140*/  @!P0 BRA `(.L_x_2) ;  /* 0x00000000000c8947 */ /* 0x002fec0003800000 */
[----:B------:R-:W-:-:S07]  /*0150*/  MOV R4, 0x170 ;  /* 0x0000017000047802 */ /* 0x000fce0000000f00 */
[----:B------:R-:W-:Y:S05]  /*0160*/  CALL.REL.NOINC `($__internal_0_$__cuda_sm3x_div_rn_noftz_f32_slowpath) ;  /* 0x00000000003c7944 */ /* 0x000fea0003c00000 */
[----:B------:R-:W-:-:S07]  /*0170*/  IMAD.MOV.U32 R0, RZ, RZ, R8 ;  /* 0x000000ffff007224 */ /* 0x000fce00078e0008 */
.L_x_2:
[----:B------:R-:W0:Y:S01]  /*0180*/  LDC.64 R4, c[0x0][0x380] ;  /* 0x0000e000ff047b82 */ /* 0x000e220000000a00 */
[----:B------:R-:W1:Y:S02]  /*0190*/  LDCU UR4, c[0x0][0x39c] ;  /* 0x00007380ff0477ac */ /* 0x000e640008000800 */
[----:B-1----:R-:W-:Y:S01]  /*01a0*/  IMAD R7, R3, UR4, R2 ;  /* 0x0000000403077c24 */ /* 0x002fe2000f8e0202 */
[----:B------:R-:W1:Y:S03]  /*01b0*/  LDCU.64 UR4, c[0x0][0x390] ;  /* 0x00007200ff0477ac */ /* 0x000e660008000a00 */
[----:B0-----:R-:W-:-:S06]  /*01c0*/  IMAD.WIDE.U32 R2, R7, 0x4, R4 ;  /* 0x0000000407027825 */ /* 0x001fcc00078e0004 */
[----:B------:R-:W2:Y:S01]  /*01d0*/  LDG.E R3, desc[UR6][R2.64] ;  /* 0x0000000602037981 */ /* 0x000ea2000c1e1900 */
[----:B-1----:R-:W-:-:S05]  /*01e0*/  IADD3 R4, P0, PT, R7, UR4, RZ ;  /* 0x0000000407047c10 */ /* 0x002fca000ff1e0ff */
[----:B------:R-:W-:Y:S02]  /*01f0*/  IMAD.X R5, RZ, RZ, UR5, P0 ;  /* 0x00000005ff057e24 */ /* 0x000fe400080e06ff */
[----:B--2---:R-:W-:-:S05]  /*0200*/  FMUL R0, R3, R0 ;  /* 0x0000000003007220 */ /* 0x004fca0000400000 */
[----:B------:R-:W-:-:S04]  /*0210*/  FMNMX R0, R0, 448, PT ;  /* 0x43e0000000007809 */ /* 0x000fc80003800000 */
[----:B------:R-:W-:-:S04]  /*0220*/  FMNMX R0, R0, -448, !PT ;  /* 0xc3e0000000007809 */ /* 0x000fc80007800000 */
[----:B------:R-:W-:-:S05]  /*0230*/  F2FP.SATFINITE.E4M3.F32.PACK_AB_MERGE_C R7, RZ, R0, RZ ;  /* 0x00000000ff07723e */ /* 0x000fca00048070ff */
[----:B------:R-:W-:Y:S01]  /*0240*/  STG.E.U8 desc[UR6][R4.64], R7 ;  /* 0x0000000704007986 */ /* 0x000fe2000c101106 */
[----:B------:R-:W-:Y:S05]  /*0250*/  EXIT ;  /* 0x000000000000794d */ /* 0x000fea0003800000 */
        .weak           $__internal_0_$__cuda_sm3x_div_rn_noftz_f32_slowpath
        .type           $__internal_0_$__cuda_sm3x_div_rn_noftz_f32_slowpath,@function
        .size           $__internal_0_$__cuda_sm3x_div_rn_noftz_f32_slowpath,(.L_x_17 - $__internal_0_$__cuda_sm3x_div_rn_noftz_f32_slowpath)
$__internal_0_$__cuda_sm3x_div_rn_noftz_f32_slowpath:
[--C-:B------:R-:W-:Y:S01]  /*0260*/  SHF.R.U32.HI R0, RZ, 0x17, R5.reuse ;  /* 0x00000017ff007819 */ /* 0x100fe20000011605 */
[----:B------:R-:W-:-:S03]  /*0270*/  IMAD.MOV.U32 R8, RZ, RZ, R5 ;  /* 0x000000ffff087224 */ /* 0x000fc600078e0005 */
[----:B------:R-:W-:-:S05]  /*0280*/  LOP3.LUT R6, R0, 0xff, RZ, 0xc0, !PT ;  /* 0x000000ff00067812 */ /* 0x000fca00078ec0ff */
[----:B------:R-:W-:-:S05]  /*0290*/  VIADD R9, R6, 0xffffffff ;  /* 0xffffffff06097836 */ /* 0x000fca0000000000 */
[----:B------:R-:W-:-:S13]  /*02a0*/  ISETP.GT.U32.AND P0, PT, R9, 0xfd, PT ;  /* 0x000000fd0900780c */ /* 0x000fda0003f04070 */
[----:B------:R-:W-:Y:S01]  /*02b0*/  @!P0 IMAD.MOV.U32 R7, RZ, RZ, RZ ;  /* 0x000000ffff078224 */ /* 0x000fe200078e00ff */
[----:B------:R-:W-:Y:S06]  /*02c0*/  @!P0 BRA `(.L_x_3) ;  /* 0x0000000000408947 */ /* 0x000fec0003800000 */
[----:B------:R-:W-:Y:S01]  /*02d0*/  FSETP.GTU.FTZ.AND P0, PT, |R5|, +INF , PT ;  /* 0x7f8000000500780b */ /* 0x000fe20003f1c200 */
[----:B------:R-:W-:-:S12]  /*02e0*/  IMAD.MOV.U32 R0, RZ, RZ, R5 ;  /* 0x000000ffff007224 */ /* 0x000fd800078e0005 */
[----:B------:R-:W-:Y:S05]  /*02f0*/  @P0 BRA `(.L_x_4) ;  /* 0x0000000400280947 */ /* 0x000fea0003800000 */
[----:B------:R-:W-:-:S05]  /*0300*/  IMAD.MOV.U32 R5, RZ, RZ, 0x43e00000 ;  /* 0x43e00000ff057424 */ /* 0x000fca00078e00ff */
[----:B------:R-:W-:-:S13]  /*0310*/  LOP3.LUT P0, RZ, R8, 0x7fffffff, R5, 0xc8, !PT ;  /* 0x7fffffff08ff7812 */ /* 0x000fda000780c805 */
[----:B------:R-:W-:Y:S05]  /*0320*/  @!P0 BRA `(.L_x_5) ;  /* 0x0000000400148947 */ /* 0x000fea0003800000 */
[----:B------:R-:W-:Y:S02]  /*0330*/  FSETP.NEU.FTZ.AND P0, PT, |R0|, +INF , PT ;  /* 0x7f8000000000780b */ /* 0x000fe40003f1d200 */
[----:B------:R-:W-:-:S04]  /*0340*/  LOP3.LUT P1, RZ, R5, 0x7fffffff, RZ, 0xc0, !PT ;  /* 0x7fffffff05ff7812 */ /* 0x000fc8000782c0ff */
[----:B------:R-:W-:-:S13]  /*0350*/  PLOP3.LUT P0, PT, P0, P1, PT, 0x2f, 0xf2 ;  /* 0x0000000000f2781c */ /* 0x000fda0000702577 */
[----:B------:R-:W-:Y:S05]  /*0360*/  @P0 BRA `(.L_x_6) ;  /* 0x0000000000fc0947 */ /* 0x000fea0003800000 */
[----:B------:R-:W-:-:S13]  /*0370*/  LOP3.LUT P0, RZ, R8, 0x7fffffff, RZ, 0xc0, !PT ;  /* 0x7fffffff08ff7812 */ /* 0x000fda000780c0ff */
[----:B------:R-:W-:Y:S05]  /*0380*/  @!P0 BRA `(.L_x_7) ;  /* 0x0000000000e88947 */ /* 0x000fea0003800000 */
[----:B------:R-:W-:Y:S01]  /*0390*/  ISETP.GE.AND P0, PT, R9, RZ, PT ;  /* 0x000000ff0900720c */ /* 0x000fe20003f06270 */
[----:B------:R-:W-:-:S12]  /*03a0*/  IMAD.MOV.U32 R7, RZ, RZ, RZ ;  /* 0x000000ffff077224 */ /* 0x000fd800078e00ff */
[----:B------:R-:W-:Y:S01]  /*03b0*/  @!P0 FFMA R8, R0, 1.84467440737095516160e+19, RZ ;  /* 0x5f80000000088823 */ /* 0x000fe200000000ff */
[----:B------:R-:W-:-:S07]  /*03c0*/  @!P0 VIADD R7, R7, 0x40 ;  /* 0x0000004007078836 */ /* 0x000fce0000000000 */
.L_x_3:
[----:B------:R-:W-:Y:S01]  /*03d0*/  LEA R5, R6, 0xc0800000, 0x17 ;  /* 0xc080000006057811 */ /* 0x000fe200078eb8ff */
[----:B------:R-:W-:Y:S01]  /*03e0*/  UMOV UR4, 0x43e00000 ;  /* 0x43e0000000047882 */ /* 0x000fe20000000000 */
[----:B------:R-:W-:Y:S01]  /*03f0*/  IADD3 R6, PT, PT, R7, 0x87, -R6 ;  /* 0x0000008707067810 */ /* 0x000fe20007ffe806 */
[----:B------:R-:W-:Y:S02]  /*0400*/  UIADD3 UR4, UPT, UPT, UR4, -0x4000000, URZ ;  /* 0xfc00000004047890 */ /* 0x000fe4000fffe0ff */
[----:B------:R-:W-:-:S04]  /*0410*/  IMAD.IADD R5, R8, 0x1, -R5 ;  /* 0x0000000108057824 */ /* 0x000fc800078e0a05 */
[----:B------:R-:W0:Y:S01]  /*0420*/  MUFU.RCP R0, R5 ;  /* 0x0000000500007308 */ /* 0x000e220000001000 */
[----:B------:R-:W-:-:S04]  /*0430*/  FADD.FTZ R9, -R5, -RZ ;  /* 0x800000ff05097221 */ /* 0x000fc80000010100 */
[----:B0-----:R-:W-:-:S04]  /*0440*/  FFMA R11, R0, R9, 1 ;  /* 0x3f800000000b7423 */ /* 0x001fc80000000009 */
[----:B------:R-:W-:-:S04]  /*0450*/  FFMA R0, R0, R11, R0 ;  /* 0x0000000b00007223 */ /* 0x000fc80000000000 */
[----:B------:R-:W-:-:S04]  /*0460*/  FFMA R8, R0, UR4, RZ ;  /* 0x0000000400087c23 */ /* 0x000fc800080000ff */
[----:B------:R-:W-:-:S04]  /*0470*/  FFMA R11, R9, R8, UR4 ;  /* 0x00000004090b7e23 */ /* 0x000fc80008000008 */
[----:B------:R-:W-:-:S04]  /*0480*/  FFMA R11, R0, R11, R8 ;  /* 0x0000000b000b7223 */ /* 0x000fc80000000008 */
[----:B------:R-:W-:-:S04]  /*0490*/  FFMA R10, R9, R11, UR4 ;  /* 0x00000004090a7e23 */ /* 0x000fc8000800000b */
[----:B------:R-:W-:-:S05]  /*04a0*/  FFMA R8, R0, R10, R11 ;  /* 0x0000000a00087223 */ /* 0x000fca000000000b */
[----:B------:R-:W-:-:S04]  /*04b0*/  SHF.R.U32.HI R5, RZ, 0x17, R8 ;  /* 0x00000017ff057819 */ /* 0x000fc80000011608 */
[----:B------:R-:W-:-:S05]  /*04c0*/  LOP3.LUT R5, R5, 0xff, RZ, 0xc0, !PT ;  /* 0x000000ff05057812 */ /* 0x000fca00078ec0ff */
[----:B------:R-:W-:-:S04]  /*04d0*/  IMAD.IADD R9, R5, 0x1, R6 ;  /* 0x0000000105097824 */ /* 0x000fc800078e0206 */
[----:B------:R-:W-:-:S05]  /*04e0*/  VIADD R5, R9, 0xffffffff ;  /* 0xffffffff09057836 */ /* 0x000fca0000000000 */
[----:B------:R-:W-:-:S13]  /*04f0*/  ISETP.GE.U32.AND P0, PT, R5, 0xfe, PT ;  /* 0x000000fe0500780c */ /* 0x000fda0003f06070 */
[----:B------:R-:W-:Y:S05]  /*0500*/  @!P0 BRA `(.L_x_8) ;  /* 0x0000000000808947 */ /* 0x000fea0003800000 */
[----:B------:R-:W-:-:S13]  /*0510*/  ISETP.GT.AND P0, PT, R9, 0xfe, PT ;  /* 0x000000fe0900780c */ /* 0x000fda0003f04270 */
[----:B------:R-:W-:Y:S05]  /*0520*/  @P0 BRA `(.L_x_9) ;  /* 0x00000000006c0947 */ /* 0x000fea0003800000 */
[----:B------:R-:W-:-:S13]  /*0530*/  ISETP.GE.AND P0, PT, R9, 0x1, PT ;  /* 0x000000010900780c */ /* 0x000fda0003f06270 */
[----:B------:R-:W-:Y:S05]  /*0540*/  @P0 BRA `(.L_x_10) ;  /* 0x0000000000980947 */ /* 0x000fea0003800000 */
[----:B------:R-:W-:Y:S02]  /*0550*/  ISETP.GE.AND P0, PT, R9, -0x18, PT ;  /* 0xffffffe80900780c */ /* 0x000fe40003f06270 */
[----:B------:R-:W-:-:S11]  /*0560*/  LOP3.LUT R8, R8, 0x80000000, RZ, 0xc0, !PT ;  /* 0x8000000008087812 */ /* 0x000fd600078ec0ff */
[----:B------:R-:W-:Y:S05]  /*0570*/  @!P0 BRA `(.L_x_10) ;  /* 0x00000000008c8947 */ /* 0x000fea0003800000 */
[CC--:B------:R-:W-:Y:S01]  /*0580*/  FFMA.RZ R5, R0.reuse, R10.reuse, R11 ;  /* 0x0000000a00057223 */ /* 0x0c0fe2000000c00b */
[C---:B------:R-:W-:Y:S01]  /*0590*/  VIADD R7, R9.reuse, 0x20 ;  /* 0x0000002009077836 */ /* 0x040fe20000000000 */
[C---:B------:R-:W-:Y:S02]  /*05a0*/  ISETP.NE.AND P2, PT, R9.reuse, RZ, PT ;  /* 0x000000ff0900720c */ /* 0x040fe40003f45270 */
[----:B------:R-:W-:Y:S01]  /*05b0*/  ISETP.NE.AND P1, PT, R9, RZ, PT ;  /* 0x000000ff0900720c */ /* 0x000fe20003f25270 */
[----:B------:R-:W-:Y:S01]  /*05c0*/  IMAD.MOV R9, RZ, RZ, -R9 ;  /* 0x000000ffff097224 */ /* 0x000fe200078e0a09 */
[----:B------:R-:W-:Y:S01]  /*05d0*/  LOP3.LUT R6, R5, 0x7fffff, RZ, 0xc0, !PT ;  /* 0x007fffff05067812 */ /* 0x000fe200078ec0ff */
[CCC-:B------:R-:W-:Y:S01]  /*05e0*/  FFMA.RP R5, R0.reuse, R10.reuse, R11.reuse ;  /* 0x0000000a00057223 */ /* 0x1c0fe2000000800b */
[----:B------:R-:W-:Y:S02]  /*05f0*/  FFMA.RM R0, R0, R10, R11 ;  /* 0x0000000a00007223 */ /* 0x000fe4000000400b */
[----:B------:R-:W-:-:S03]  /*0600*/  LOP3.LUT R6, R6, 0x800000, RZ, 0xfc, !PT ;  /* 0x0080000006067812 */ /* 0x000fc600078efcff */
[----:B------:R-:W-:Y:S02]  /*0610*/  FSETP.NEU.FTZ.AND P0, PT, R5, R0, PT ;  /* 0x000000000500720b */ /* 0x000fe40003f1d000 */
[----:B------:R-:W-:Y:S02]  /*0620*/  SHF.L.U32 R7, R6, R7, RZ ;  /* 0x0000000706077219 */ /* 0x000fe400000006ff */
[----:B------:R-:W-:Y:S02]  /*0630*/  SEL R5, R9, RZ, P2 ;  /* 0x000000ff09057207 */ /* 0x000fe40001000000 */
[----:B------:R-:W-:Y:S02]  /*0640*/  ISETP.NE.AND P1, PT, R7, RZ, P1 ;  /* 0x000000ff0700720c */ /* 0x000fe40000f25270 */
[----:B------:R-:W-:Y:S02]  /*0650*/  SHF.R.U32.HI R5, RZ, R5, R6 ;  /* 0x00000005ff057219 */ /* 0x000fe40000011606 */
[----:B------:R-:W-:-:S02]  /*0660*/  PLOP3.LUT P0, PT, P0, P1, PT, 0xf8, 0x8f ;  /* 0x00000000008f781c */ /* 0x000fc40000703f70 */
[----:B------:R-:W-:Y:S02]  /*0670*/  SHF.R.U32.HI R7, RZ, 0x1, R5 ;  /* 0x00000001ff077819 */ /* 0x000fe40000011605 */
[----:B------:R-:W-:-:S04]  /*0680*/  SEL R0, RZ, 0x1, !P0 ;  /* 0x00000001ff007807 */ /* 0x000fc80004000000 */
[----:B------:R-:W-:-:S04]  /*0690*/  LOP3.LUT R0, R0, 0x1, R7, 0xf8, !PT ;  /* 0x0000000100007812 */ /* 0x000fc800078ef807 */
[----:B------:R-:W-:-:S05]  /*06a0*/  LOP3.LUT R0, R0, R5, RZ, 0xc0, !PT ;  /* 0x0000000500007212 */ /* 0x000fca00078ec0ff */
[----:B------:R-:W-:-:S05]  /*06b0*/  IMAD.IADD R7, R7, 0x1, R0 ;  /* 0x0000000107077824 */ /* 0x000fca00078e0200 */
[----:B------:R-:W-:Y:S01]  /*06c0*/  LOP3.LUT R8, R7, R8, RZ, 0xfc, !PT ;  /* 0x0000000807087212 */ /* 0x000fe200078efcff */
[----:B------:R-:W-:Y:S06]  /*06d0*/  BRA `(.L_x_10) ;  /* 0x0000000000347947 */ /* 0x000fec0003800000 */
.L_x_9:
[----:B------:R-:W-:-:S04]  /*06e0*/  LOP3.LUT R8, R8, 0x80000000, RZ, 0xc0, !PT ;  /* 0x8000000008087812 */ /* 0x000fc800078ec0ff */
[----:B------:R-:W-:Y:S01]  /*06f0*/  LOP3.LUT R8, R8, 0x7f800000, RZ, 0xfc, !PT ;  /* 0x7f80000008087812 */ /* 0x000fe200078efcff */
[----:B------:R-:W-:Y:S06]  /*0700*/  BRA `(.L_x_10) ;  /* 0x0000000000287947 */ /* 0x000fec0003800000 */
.L_x_8:
[----:B------:R-:W-:Y:S01]  /*0710*/  IMAD R8, R6, 0x800000, R8 ;  /* 0x0080000006087824 */ /* 0x000fe200078e0208 */
[----:B------:R-:W-:Y:S06]  /*0720*/  BRA `(.L_x_10) ;  /* 0x0000000000207947 */ /* 0x000fec0003800000 */
.L_x_7:
[----:B------:R-:W-:-:S04]  /*0730*/  LOP3.LUT R8, R8, 0x80000000, R5, 0x48, !PT ;  /* 0x8000000008087812 */ /* 0x000fc800078e4805 */
[----:B------:R-:W-:Y:S01]  /*0740*/  LOP3.LUT R8, R8, 0x7f800000, RZ, 0xfc, !PT ;  /* 0x7f80000008087812 */ /* 0x000fe200078efcff */
[----:B------:R-:W-:Y:S06]  /*0750*/  BRA `(.L_x_10) ;  /* 0x0000000000147947 */ /* 0x000fec0003800000 */
.L_x_6:
[----:B------:R-:W-:Y:S01]  /*0760*/  LOP3.LUT R8, R8, 0x80000000, R5, 0x48, !PT ;  /* 0x8000000008087812 */ /* 0x000fe200078e4805 */
[----:B------:R-:W-:Y:S06]  /*0770*/  BRA `(.L_x_10) ;  /* 0x00000000000c7947 */ /* 0x000fec0003800000 */
.L_x_5:
[----:B------:R-:W0:Y:S01]  /*0780*/  MUFU.RSQ R8, -QNAN ;  /* 0xffc0000000087908 */ /* 0x000e220000001400 */
[----:B------:R-:W-:Y:S05]  /*0790*/  BRA `(.L_x_10) ;  /* 0x0000000000047947 */ /* 0x000fea0003800000 */
.L_x_4:
[----:B------:R-:W-:-:S07]  /*07a0*/  FADD.FTZ R8, R0, 448 ;  /* 0x43e0000000087421 */ /* 0x000fce0000010000 */
.L_x_10:
[----:B------:R-:W-:-:S04]  /*07b0*/  IMAD.MOV.U32 R5, RZ, RZ, 0x0 ;  /* 0x00000000ff057424 */ /* 0x000fc800078e00ff */
[----:B0-----:R-:W-:Y:S05]  /*07c0*/  RET.REL.NODEC R4 `(_ZN4c10822cast_to_fp8_with_scaleEPKfPfP13__nv_fp8_e4m3ii) ;  /* 0xfffffff8040c7950 */ /* 0x001fea0003c3ffff */
.L_x_11:
        /* <DEDUP_REMOVED lines=11> */
.L_x_17:


//--------------------- .text._ZN4c10822compute_amax_per_tokenEPKfPfii --------------------------
	.section	.text._ZN4c10822compute_amax_per_tokenEPKfPfii,"ax",@progbits
	.align	128
        .global         _ZN4c10822compute_amax_per_tokenEPKfPfii
        .type           _ZN4c10822compute_amax_per_tokenEPKfPfii,@function
        .size           _ZN4c10822compute_amax_per_tokenEPKfPfii,(.L_x_21 - _ZN4c10822compute_amax_per_tokenEPKfPfii)
        .other          _ZN4c10822compute_amax_per_tokenEPKfPfii,@"STO_CUDA_ENTRY STV_DEFAULT"
_ZN4c10822compute_amax_per_tokenEPKfPfii:
.text._ZN4c10822compute_amax_per_tokenEPKfPfii:
[----:B------:R-:W-:Y:S01]  /*0000*/  LDC R1, c[0x0][0x37c] ;  /* 0x0000df00ff017b82 */ /* 0x000fe20000000800 */
[----:B------:R-:W0:Y:S01]  /*0010*/  S2R R9, SR_CTAID.X ;  /* 0x0000000000097919 */ /* 0x000e220000002500 */
[----:B------:R-:W0:Y:S02]  /*0020*/  LDCU UR4, c[0x0][0x390] ;  /* 0x00007200ff0477ac */ /* 0x000e240008000800 */
[----:B0-----:R-:W-:-:S13]  /*0030*/  ISETP.GE.AND P0, PT, R9, UR4, PT ;  /* 0x0000000409007c0c */ /* 0x001fda000bf06270 */
[----:B------:R-:W-:Y:S05]  /*0040*/  @P0 EXIT ;  /* 0x000000000000094d */ /* 0x000fea0003800000 */
[----:B------:R-:W0:Y:S01]  /*0050*/  S2R R7, SR_TID.X ;  /* 0x0000000000077919 */ /* 0x000e220000002100 */
[----:B------:R-:W0:Y:S01]  /*0060*/  LDCU UR6, c[0x0][0x394] ;  /* 0x00007280ff0677ac */ /* 0x000e220008000800 */
[----:B------:R-:W-:Y:S01]  /*0070*/  BSSY.RECONVERGENT B0, `(.L_x_12) ;  /* 0x0000010000007945 */ /* 0x000fe20003800200 */
[----:B------:R-:W-:Y:S01]  /*0080*/  IMAD.MOV.U32 R0, RZ, RZ, RZ ;  /* 0x000000ffff007224 */ /* 0x000fe200078e00ff */
[----:B------:R-:W1:Y:S01]  /*0090*/  LDCU.64 UR4, c[0x0][0x358] ;  /* 0x00006b00ff0477ac */ /* 0x000e620008000a00 */
[----:B0-----:R-:W-:-:S13]  /*00a0*/  ISETP.GE.AND P0, PT, R7, UR6, PT ;  /* 0x0000000607007c0c */ /* 0x001fda000bf06270 */
[----:B-1----:R-:W-:Y:S05]  /*00b0*/  @P0 BRA `(.L_x_13) ;  /* 0x00000000002c0947 */ /* 0x002fea0003800000 */
[----:B------:R-:W0:Y:S01]  /*00c0*/  LDC R11, c[0x0][0x360] ;  /* 0x0000d800ff0b7b82 */ /* 0x000e220000000800 */
[----:B------:R-:W-:Y:S02]  /*00d0*/  IMAD.MOV.U32 R0, RZ, RZ, RZ ;  /* 0x000000ffff007224 */ /* 0x000fe400078e00ff */
[----:B------:R-:W-:-:S05]  /*00e0*/  IMAD.MOV.U32 R6, RZ, RZ, R7 ;  /* 0x000000ffff067224 */ /* 0x000fca00078e0007 */
[----:B------:R-:W1:Y:S02]  /*00f0*/  LDC.64 R4, c[0x0][0x380] ;  /* 0x0000e000ff047b82 */ /* 0x000e640000000a00 */
.L_x_14:
[----:B------:R-:W-:-:S04]  /*0100*/  IMAD R3, R9, UR6, R6 ;  /* 0x0000000609037c24 */ /* 0x000fc8000f8e0206 */
[----:B-1----:R-:W-:-:S06]  /*0110*/  IMAD.WIDE R2, R3, 0x4, R4 ;  /* 0x0000000403027825 */ /* 0x002fcc00078e0204 */
[----:B------:R-:W2:Y:S01]  /*0120*/  LDG.E R3, desc[UR4][R2.64] ;  /* 0x0000000402037981 */ /* 0x000ea2000c1e1900 */
[----:B0-----:R-:W-:-:S05]  /*0130*/  IMAD.IADD R6, R11, 0x1, R6 ;  /* 0x000000010b067824 */ /* 0x001fca00078e0206 */
[----:B------:R-:W-:Y:S02]  /*0140*/  ISETP.GE.AND P0, PT, R6, UR6, PT ;  /* 0x0000000606007c0c */ /* 0x000fe4000bf06270 */
[----:B--2---:R-:W-:-:S11]  /*0150*/  FMNMX R0, |R3|, R0, !PT ;  /* 0x0000000003007209 */ /* 0x004fd60007800200 */
[----:B------:R-:W-:Y:S05]  /*0160*/  @!P0 BRA `(.L_x_14) ;  /* 0xfffffffc00e48947 */ /* 0x000fea000383ffff */
.L_x_13:
[----:B------:R-:W-:Y:S05]  /*0170*/  BSYNC.RECONVERGENT B0 ;  /* 0x0000000000007941 */ /* 0x000fea0003800200 */
.L_x_12:
[----:B------:R-:W0:Y:S01]  /*0180*/  SHFL.BFLY PT, R3, R0, 0x10, 0x1f ;  /* 0x0e001f0000037f89 */ /* 0x000e2200000e0000 */
[----:B------:R-:W-:Y:S02]  /*0190*/  ISETP.NE.AND P0, PT, R7, RZ, PT ;  /* 0x000000ff0700720c */ /* 0x000fe40003f05270 */
[----:B0-----:R-:W-:-:S05]  /*01a0*/  FMNMX R3, R3, R0, !PT ;  /* 0x0000000003037209 */ /* 0x001fca0007800000 */
[----:B------:R-:W0:Y:S02]  /*01b0*/  SHFL.BFLY PT, R2, R3, 0x8, 0x1f ;  /* 0x0d001f0003027f89 */ /* 0x000e2400000e0000 */
[----:B0-----:R-:W-:-:S05]  /*01c0*/  FMNMX R2, R3, R2, !PT ;  /* 0x0000000203027209 */ /* 0x001fca0007800000 */
[----:B------:R-:W0:Y:S02]  /*01d0*/  SHFL.BFLY PT, R5, R2, 0x4, 0x1f ;  /* 0x0c801f0002057f89 */ /* 0x000e2400000e0000 */
[----:B0-----:R-:W-:-:S05]  /*01e0*/  FMNMX R5, R2, R5, !PT ;  /* 0x0000000502057209 */ /* 0x001fca0007800000 */
[----:B------:R-:W0:Y:S02]  /*01f0*/  SHFL.BFLY PT, R4, R5, 0x2, 0x1f ;  /* 0x0c401f0005047f89 */ /* 0x000e2400000e0000 */
[----:B0-----:R-:W-:-:S05]  /*0200*/  FMNMX R4, R5, R4, !PT ;  /* 0x0000000405047209 */ /* 0x001fca0007800000 */
[----:B------:R0:W1:Y:S01]  /*0210*/  SHFL.BFLY PT, R7, R4, 0x1, 0x1f ;  /* 0x0c201f0004077f89 */ /* 0x00006200000e0000 */
[----:B------:R-:W-:Y:S05]  /*0220*/  @P0 EXIT ;  /* 0x000000000000094d */ /* 0x000fea0003800000 */
[----:B------:R-:W2:Y:S01]  /*0230*/  LDC.64 R2, c[0x0][0x388] ;  /* 0x0000e200ff027b82 */ /* 0x000ea20000000a00 */
[----:B-1----:R-:W-:-:S04]  /*0240*/  FMNMX R5, R4, R7, !PT ;  /* 0x0000000704057209 */ /* 0x002fc80007800000 */
[----:B------:R-:W-:Y:S01]  /*0250*/  FMNMX R5, R5, 9.9999997473787516356e-05, !PT ;  /* 0x38d1b71705057809 */ /* 0x000fe20007800000 */
[----:B--2---:R-:W-:-:S05]  /*0260*/  IMAD.WIDE.U32 R2, R9, 0x4, R2 ;  /* 0x0000000409027825 */ /* 0x004fca00078e0002 */
[----:B------:R-:W-:Y:S01]  /*0270*/  STG.E desc[UR4][R2.64], R5 ;  /* 0x0000000502007986 */ /* 0x000fe2000c101904 */
[----:B------:R-:W-:Y:S05]  /*0280*/  EXIT ;  /* 0x000000000000794d */ /* 0x000fea0003800000 */
.L_x_15:
        /* <DEDUP_REMOVED lines=15> */
.L_x_21:


//--------------------- .text._ZN3cub18CUB_300001_SM_10006detail11EmptyKernelIvEEvv --------------------------
	.section	.text._ZN3cub18CUB_300001_SM_10006detail11EmptyKernelIvEEvv,"ax",@progbits
	.align	128
        .global         _ZN3cub18CUB_300001_SM_10006detail11EmptyKernelIvEEvv
        .type           _ZN3cub18CUB_300001_SM_10006detail11EmptyKernelIvEEvv,@function
        .size           _ZN3cub18CUB_300001_SM_10006detail11EmptyKernelIvEEvv,(.L_x_22 - _ZN3cub18CUB_300001_SM_10006detail11EmptyKernelIvEEvv)
        .other          _ZN3cub18CUB_300001_SM_10006detail11EmptyKernelIvEEvv,@"STO_CUDA_ENTRY STV_DEFAULT"
_ZN3cub18CUB_300001_SM_10006detail11EmptyKernelIvEEvv:
.text._ZN3cub18CUB_300001_SM_10006detail11EmptyKernelIvEEvv:
[----:B------:R-:W-:Y:S01]  /*0000*/  LDC R1, c[0x0][0x37c] ;  /* 0x0000df00ff017b82 */ /* 0x000fe20000000800 */
[----:B------:R-:W-:Y:S05]  /*0010*/  EXIT ;  /* 0x000000000000794d */ /* 0x000fea0003800000 */
.L_x_16:
        /* <DEDUP_REMOVED lines=14> */
.L_x_22:


//--------------------- .nv.shared.reserved.0     --------------------------
	.section	.nv.shared.reserved.0,"aw",@nobits
	.weak		__nv_reservedSMEM_offset_0_alias
	.size		__nv_reservedSMEM_offset_0_alias, 0, 64
	.other		__nv_reservedSMEM_offset_0_alias,@"STO_CUDA_RESERVED_SHARED STV_DEFAULT"
__nv_reservedSMEM_offset_0_alias:
	.zero		0
	.zero		64


//--------------------- .nv.global                --------------------------
	.section	.nv.global,"aw",@nobits
.nv.global:
	.type		_ZN34_INTERNAL_36438fec_4_k_cu_b86f405f6thrust24THRUST_300001_SM_1000_NS3seqE,@object
	.size		_ZN34_INTERNAL_36438fec_4_k_cu_b86f405f6thrust24THRUST_300001_SM_1000_NS3seqE,(_ZN34_INTERNAL_36438fec_4_k_cu_b86f405f4cuda3std3__48in_placeE - _ZN34_INTERNAL_36438fec_4_k_cu_b86f405f6thrust24THRUST_300001_SM_1000_NS3seqE)
_ZN34_INTERNAL_36438fec_4_k_cu_b86f405f6thrust24THRUST_300001_SM_1000_NS3seqE:
	.zero		1
	.type		_ZN34_INTERNAL_36438fec_4_k_cu_b86f405f4cuda3std3__48in_placeE,@object
	.size		_ZN34_INTERNAL_36438fec_4_k_cu_b86f405f4cuda3std3__48in_placeE,(_ZN34_INTERNAL_36438fec_4_k_cu_b86f405f4cuda3std6ranges3__45__cpo4sizeE - _ZN34_INTERNAL_36438fec_4_k_cu_b86f405f4cuda3std3__48in_placeE)
_ZN34_INTERNAL_36438fec_4_k_cu_b86f405f4cuda3std3__48in_placeE:
	.zero		1
	.type		_ZN34_INTERNAL_36438fec_4_k_cu_b86f405f4cuda3std6ranges3__45__cpo4sizeE,@object
	.size		_ZN34_INTERNAL_36438fec_4_k_cu_b86f405f4cuda3std6ranges3__45__cpo4sizeE,(_ZN34_INTERNAL_36438fec_4_k_cu_b86f405f6thrust24THRUST_300001_SM_1000_NS12placeholders2_3E - _ZN34_INTERNAL_36438fec_4_k_cu_b86f405f4cuda3std6ranges3__45__cpo4sizeE)
_ZN34_INTERNAL_36438fec_4_k_cu_b86f405f4cuda3std6ranges3__45__cpo4sizeE:
	.zero		1
	.type		_ZN34_INTERNAL_36438fec_4_k_cu_b86f405f6thrust24THRUST_300001_SM_1000_NS12placeholders2_3E,@object
	.size		_ZN34_INTERNAL_36438fec_4_k_cu_b86f405f6thrust24THRUST_300001_SM_1000_NS12placeholders2_3E,(_ZN34_INTERNAL_36438fec_4_k_cu_b86f405f4cuda3std3__45__cpo6cbeginE - _ZN34_INTERNAL_36438fec_4_k_cu_b86f405f6thrust24THRUST_300001_SM_1000_NS12placeholders2_3E)
_ZN34_INTERNAL_36438fec_4_k_cu_b86f405f6thrust24THRUST_300001_SM_1000_NS12placeholders2_3E:
	.zero		1
	.type		_ZN34_INTERNAL_36438fec_4_k_cu_b86f405f4cuda3std3__45__cpo6cbeginE,@object
	.size		_ZN34_INTERNAL_36438fec_4_k_cu_b86f405f4cuda3std3__45__cpo6cbeginE,(_ZN34_INTERNAL_36438fec_4_k_cu_b86f405f4cuda3std6ranges3__45__cpo6cbeginE - _ZN34_INTERNAL_36438fec_4_k_cu_b86f405f4cuda3std3__45__cpo6cbeginE)
_ZN34_INTERNAL_36438fec_4_k_cu_b86f405f4cuda3std3__45__cpo6cbeginE:
	.zero		1
	.type		_ZN34_INTERNAL_36438fec_4_k_cu_b86f405f4cuda3std6ranges3__45__cpo6cbeginE,@object
	.size		_ZN34_INTERNAL_36438fec_4_k_cu_b86f405f4cuda3std6ranges3__45__cpo6cbeginE,(_ZN34_INTERNAL_36438fec_4_k_cu_b86f405f6thrust24THRUST_300001_SM_1000_NS12placeholders2_7E - _ZN34_INTERNAL_36438fec_4_k_cu_b86f405f4cuda3std6ranges3__45__cpo6cbeginE)
_ZN34_INTERNAL_36438fec_4_k_cu_b86f405f4cuda3std6ranges3__45__cpo6cbeginE:
	.zero		1
	.type		_ZN34_INTERNAL_36438fec_4_k_cu_b86f405f6thrust24THRUST_300001_SM_1000_NS12placeholders2_7E,@object
	.size		_ZN34_INTERNAL_36438fec_4_k_cu_b86f405f6thrust24THRUST_300001_SM_1000_NS12placeholders2_7E,(_ZN34_INTERNAL_36438fec_4_k_cu_b86f405f4cuda3std3__45__cpo7crbeginE - _ZN34_INTERNAL_36438fec_4_k_cu_b86f405f6thrust24THRUST_300001_SM_1000_NS12placeholders2_7E)
_ZN34_INTERNAL_36438fec_4_k_cu_b86f405f6thrust24THRUST_300001_SM_1000_NS12placeholders2_7E:
	.zero		1
	.type		_ZN34_INTERNAL_36438fec_4_k_cu_b86f405f4cuda3std3__45__cpo7crbeginE,@object
	.size		_ZN34_INTERNAL_36438fec_4_k_cu_b86f405f4cuda3std3__45__cpo7crbeginE,(_ZN34_INTERNAL_36438fec_4_k_cu_b86f405f4cuda3std6ranges3__45__cpo4nextE - _ZN34_INTERNAL_36438fec_4_k_cu_b86f405f4cuda3std3__45__cpo7crbeginE)
_ZN34_INTERNAL_36438fec_4_k_cu_b86f405f4cuda3std3__45__cpo7crbeginE:
	.zero		1
	.type		_ZN34_INTERNAL_36438fec_4_k_cu_b86f405f4cuda3std6ranges3__45__cpo4nextE,@object
	.size		_ZN34_INTERNAL_36438fec_4_k_cu_b86f405f4cuda3std6ranges3__45__cpo4nextE,(_ZN34_INTERNAL_36438fec_4_k_cu_b86f405f4cuda3std6ranges3__45__cpo4swapE - _ZN34_INTERNAL_36438fec_4_k_cu_b86f405f4cuda3std6ranges3__45__cpo4nextE)
_ZN34_INTERNAL_36438fec_4_k_cu_b86f405f4cuda3std6ranges3__45__cpo4nextE:
	.zero		1
	.type		_ZN34_INTERNAL_36438fec_4_k_cu_b86f405f4cuda3std6ranges3__45__cpo4swapE,@object
	.size		_ZN34_INTERNAL_36438fec_4_k_cu_b86f405f4cuda3std6ranges3__45__cpo4swapE,(_ZN34_INTERNAL_36438fec_4_k_cu_b86f405f6thrust24THRUST_300001_SM_1000_NS8cuda_cub10par_nosyncE - _ZN34_INTERNAL_36438fec_4_k_cu_b86f405f4cuda3std6ranges3__45__cpo4swapE)
_ZN34_INTERNAL_36438fec_4_k_cu_b86f405f4cuda3std6ranges3__45__cpo4swapE:
	.zero		1
	.type		_ZN34_INTERNAL_36438fec_4_k_cu_b86f405f6thrust24THRUST_300001_SM_1000_NS8cuda_cub10par_nosyncE,@object
	.size		_ZN34_INTERNAL_36438fec_4_k_cu_b86f405f6thrust24THRUST_300001_SM_1000_NS8cuda_cub10par_nosyncE,(_ZN34_INTERNAL_36438fec_4_k_cu_b86f405f6thrust24THRUST_300001_SM_1000_NS12placeholders2_9E - _ZN34_INTERNAL_36438fec_4_k_cu_b86f405f6thrust24THRUST_300001_SM_1000_NS8cuda_cub10par_nosyncE)
_ZN34_INTERNAL_36438fec_4_k_cu_b86f405f6thrust24THRUST_300001_SM_1000_NS8cuda_cub10par_nosyncE:
	.zero		1
	.type		_ZN34_INTERNAL_36438fec_4_k_cu_b86f405f6thrust24THRUST_300001_SM_1000_NS12placeholders2_9E,@object
	.size		_ZN34_INTERNAL_36438fec_4_k_cu_b86f405f6thrust24THRUST_300001_SM_1000_NS12placeholders2_9E,(_ZN34_INTERNAL_36438fec_4_k_cu_b86f405f4cuda3std3__436_GLOBAL__N__36438fec_4_k_cu_b86f405f6ignoreE - _ZN34_INTERNAL_36438fec_4_k_cu_b86f405f6thrust24THRUST_300001_SM_1000_NS12placeholders2_9E)
_ZN34_INTERNAL_36438fec_4_k_cu_b86f405f6thrust24THRUST_300001_SM_1000_NS12placeholders2_9E:
	.zero		1
	.type		_ZN34_INTERNAL_36438fec_4_k_cu_b86f405f4cuda3std3__436_GLOBAL__N__36438fec_4_k_cu_b86f405f6ignoreE,@object
	.size		_ZN34_INTERNAL_36438fec_4_k_cu_b86f405f4cuda3std3__436_GLOBAL__N__36438fec_4_k_cu_b86f405f6ignoreE,(_ZN34_INTERNAL_36438fec_4_k_cu_b86f405f4cuda3std6ranges3__45__cpo4dataE - _ZN34_INTERNAL_36438fec_4_k_cu_b86f405f4cuda3std3__436_GLOBAL__N__36438fec_4_k_cu_b86f405f6ignoreE)
_ZN34_INTERNAL_36438fec_4_k_cu_b86f405f4cuda3std3__436_GLOBAL__N__36438fec_4_k_cu_b86f405f6ignoreE:
	.zero		1
	.type		_ZN34_INTERNAL_36438fec_4_k_cu_b86f405f4cuda3std6ranges3__45__cpo4dataE,@object
	.size		_ZN34_INTERNAL_36438fec_4_k_cu_b86f405f4cuda3std6ranges3__45__cpo4dataE,(_ZN34_INTERNAL_36438fec_4_k_cu_b86f405f6thrust24THRUST_300001_SM_1000_NS12placeholders2_1E - _ZN34_INTERNAL_36438fec_4_k_cu_b86f405f4cuda3std6ranges3__45__cpo4dataE)
_ZN34_INTERNAL_36438fec_4_k_cu_b86f405f4cuda3std6ranges3__45__cpo4dataE:
	.zero		1
	.type		_ZN34_INTERNAL_36438fec_4_k_cu_b86f405f6thrust24THRUST_300001_SM_1000_NS12placeholders2_1E,@object
	.size		_ZN34_INTERNAL_36438fec_4_k_cu_b86f405f6thrust24THRUST_300001_SM_1000_NS12placeholders2_1E,(_ZN34_INTERNAL_36438fec_4_k_cu_b86f405f4cuda3std3__45__cpo5beginE - _ZN34_INTERNAL_36438fec_4_k_cu_b86f405f6thrust24THRUST_300001_SM_1000_NS12placeholders2_1E)
_ZN34_INTERNAL_36438fec_4_k_cu_b86f405f6thrust24THRUST_300001_SM_1000_NS12placeholders2_1E:
	.zero		1
	.type		_ZN34_INTERNAL_36438fec_4_k_cu_b86f405f4cuda3std3__45__cpo5beginE,@object
	.size		_ZN34_INTERNAL_36438fec_4_k_cu_b86f405f4cuda3std3__45__cpo5beginE,(_ZN34_INTERNAL_36438fec_4_k_cu_b86f405f4cuda3std6ranges3__45__cpo5beginE - _ZN34_INTERNAL_36438fec_4_k_cu_b86f405f4cuda3std3__45__cpo5beginE)
_ZN34_INTERNAL_36438fec_4_k_cu_b86f405f4cuda3std3__45__cpo5beginE:
	.zero		1
	.type		_ZN34_INTERNAL_36438fec_4_k_cu_b86f405f4cuda3std6ranges3__45__cpo5beginE,@object
	.size		_ZN34_INTERNAL_36438fec_4_k_cu_b86f405f4cuda3std6ranges3__45__cpo5beginE,(_ZN34_INTERNAL_36438fec_4_k_cu_b86f405f6thrust24THRUST_300001_SM_1000_NS12placeholders2_5E - _ZN34_INTERNAL_36438fec_4_k_cu_b86f405f4cuda3std6ranges3__45__cpo5beginE)
_ZN34_INTERNAL_36438fec_4_k_cu_b86f405f4cuda3std6ranges3__45__cpo5beginE:
	.zero		1
	.type		_ZN34_INTERNAL_36438fec_4_k_cu_b86f405f6thrust24THRUST_300001_SM_1000_NS12placeholders2_5E,@object
	.size		_ZN34_INTERNAL_36438fec_4_k_cu_b86f405f6thrust24THRUST_300001_SM_1000_NS12placeholders2_5E,(_ZN34_INTERNAL_36438fec_4_k_cu_b86f405f4cuda3std3__45__cpo6rbeginE - _ZN34_INTERNAL_36438fec_4_k_cu_b86f405f6thrust24THRUST_300001_SM_1000_NS12placeholders2_5E)
_ZN34_INTERNAL_36438fec_4_k_cu_b86f405f6thrust24THRUST_300001_SM_1000_NS12placeholders2_5E:
	.zero		1
	.type		_ZN34_INTERNAL_36438fec_4_k_cu_b86f405f4cuda3std3__45__cpo6rbeginE,@object
	.size		_ZN34_INTERNAL_36438fec_4_k_cu_b86f405f4cuda3std3__45__cpo6rbeginE,(_ZN34_INTERNAL_36438fec_4_k_cu_b86f405f4cuda3std6ranges3__45__cpo7advanceE - _ZN34_INTERNAL_36438fec_4_k_cu_b86f405f4cuda3std3__45__cpo6rbeginE)
_ZN34_INTERNAL_36438fec_4_k_cu_b86f405f4cuda3std3__45__cpo6rbeginE:
	.zero		1
	.type		_ZN34_INTERNAL_36438fec_4_k_cu_b86f405f4cuda3std6ranges3__45__cpo7advanceE,@object
	.size		_ZN34_INTERNAL_36438fec_4_k_cu_b86f405f4cuda3std6ranges3__45__cpo7advanceE,(_ZN34_INTERNAL_36438fec_4_k_cu_b86f405f4cuda3std3__47nulloptE - _ZN34_INTERNAL_36438fec_4_k_cu_b86f405f4cuda3std6ranges3__45__cpo7advanceE)
_ZN34_INTERNAL_36438fec_4_k_cu_b86f405f4cuda3std6ranges3__45__cpo7advanceE:
	.zero		1
	.type		_ZN34_INTERNAL_36438fec_4_k_cu_b86f405f4cuda3std3__47nulloptE,@object
	.size		_ZN34_INTERNAL_36438fec_4_k_cu_b86f405f4cuda3std3__47nulloptE,(_ZN34_INTERNAL_36438fec_4_k_cu_b86f405f4cuda3std6ranges3__45__cpo8distanceE - _ZN34_INTERNAL_36438fec_4_k_cu_b86f405f4cuda3std3__47nulloptE)
_ZN34_INTERNAL_36438fec_4_k_cu_b86f405f4cuda3std3__47nulloptE:
	.zero		1
	.type		_ZN34_INTERNAL_36438fec_4_k_cu_b86f405f4cuda3std6ranges3__45__cpo8distanceE,@object
	.size		_ZN34_INTERNAL_36438fec_4_k_cu_b86f405f4cuda3std6ranges3__45__cpo8distanceE,(_ZN34_INTERNAL_36438fec_4_k_cu_b86f405f6thrust24THRUST_300001_SM_1000_NS12placeholders3_10E - _ZN34_INTERNAL_36438fec_4_k_cu_b86f405f4cuda3std6ranges3__45__cpo8distanceE)
_ZN34_INTERNAL_36438fec_4_k_cu_b86f405f4cuda3std6ranges3__45__cpo8distanceE:
	.zero		1
	.type		_ZN34_INTERNAL_36438fec_4_k_cu_b86f405f6thrust24THRUST_300001_SM_1000_NS12placeholders3_10E,@object
	.size		_ZN34_INTERNAL_36438fec_4_k_cu_b86f405f6thrust24THRUST_300001_SM_1000_NS12placeholders3_10E,(_ZN34_INTERNAL_36438fec_4_k_cu_b86f405f4cuda3std3__419piecewise_constructE - _ZN34_INTERNAL_36438fec_4_k_cu_b86f405f6thrust24THRUST_300001_SM_1000_NS12placeholders3_10E)
_ZN34_INTERNAL_36438fec_4_k_cu_b86f405f6thrust24THRUST_300001_SM_1000_NS12placeholders3_10E:
	.zero		1
	.type		_ZN34_INTERNAL_36438fec_4_k_cu_b86f405f4cuda3std3__419piecewise_constructE,@object
	.size		_ZN34_INTERNAL_36438fec_4_k_cu_b86f405f4cuda3std3__419piecewise_constructE,(_ZN34_INTERNAL_36438fec_4_k_cu_b86f405f4cuda3std6ranges3__45__cpo5cdataE - _ZN34_INTERNAL_36438fec_4_k_cu_b86f405f4cuda3std3__419piecewise_constructE)
_ZN34_INTERNAL_36438fec_4_k_cu_b86f405f4cuda3std3__419piecewise_constructE:
	.zero		1
	.type		_ZN34_INTERNAL_36438fec_4_k_cu_b86f405f4cuda3std6ranges3__45__cpo5cdataE,@object
	.size		_ZN34_INTERNAL_36438fec_4_k_cu_b86f405f4cuda3std6ranges3__45__cpo5cdataE,(_ZN34_INTERNAL_36438fec_4_k_cu_b86f405f6thrust24THRUST_300001_SM_1000_NS12placeholders2_2E - _ZN34_INTERNAL_36438fec_4_k_cu_b86f405f4cuda3std6ranges3__45__cpo5cdataE)
_ZN34_INTERNAL_36438fec_4_k_cu_b86f405f4cuda3std6ranges3__45__cpo5cdataE:
	.zero		1
	.type		_ZN34_INTERNAL_36438fec_4_k_cu_b86f405f6thrust24THRUST_300001_SM_1000_NS12placeholders2_2E,@object
	.size		_ZN34_INTERNAL_36438fec_4_k_cu_b86f405f6thrust24THRUST_300001_SM_1000_NS12placeholders2_2E,(_ZN34_INTERNAL_36438fec_4_k_cu_b86f405f4cuda3std3__45__cpo3endE - _ZN34_INTERNAL_36438fec_4_k_cu_b86f405f6thrust24THRUST_300001_SM_1000_NS12placeholders2_2E)
_ZN34_INTERNAL_36438fec_4_k_cu_b86f405f6thrust24THRUST_300001_SM_1000_NS12placeholders2_2E:
	.zero		1
	.type		_ZN34_INTERNAL_36438fec_4_k_cu_b86f405f4cuda3std3__45__cpo3endE,@object
	.size		_ZN34_INTERNAL_36438fec_4_k_cu_b86f405f4cuda3std3__45__cpo3endE,(_ZN34_INTERNAL_36438fec_4_k_cu_b86f405f4cuda3std6ranges3__45__cpo3endE - _ZN34_INTERNAL_36438fec_4_k_cu_b86f405f4cuda3std3__45__cpo3endE)
_ZN34_INTERNAL_36438fec_4_k_cu_b86f405f4cuda3std3__45__cpo3endE:
	.zero		1
	.type		_ZN34_INTERNAL_36438fec_4_k_cu_b86f405f4cuda3std6ranges3__45__cpo3endE,@object
	.size		_ZN34_INTERNAL_36438fec_4_k_cu_b86f405f4cuda3std6ranges3__45__cpo3endE,(_ZN34_INTERNAL_36438fec_4_k_cu_b86f405f6thrust24THRUST_300001_SM_1000_NS12placeholders2_6E - _ZN34_INTERNAL_36438fec_4_k_cu_b86f405f4cuda3std6ranges3__45__cpo3endE)
_ZN34_INTERNAL_36438fec_4_k_cu_b86f405f4cuda3std6ranges3__45__cpo3endE:
	.zero		1
	.type		_ZN34_INTERNAL_36438fec_4_k_cu_b86f405f6thrust24THRUST_300001_SM_1000_NS12placeholders2_6E,@object
	.size		_ZN34_INTERNAL_36438fec_4_k_cu_b86f405f6thrust24THRUST_300001_SM_1000_NS12placeholders2_6E,(_ZN34_INTERNAL_36438fec_4_k_cu_b86f405f4cuda3std3__45__cpo4rendE - _ZN34_INTERNAL_36438fec_4_k_cu_b86f405f6thrust24THRUST_300001_SM_1000_NS12placeholders2_6E)
_ZN34_INTERNAL_36438fec_4_k_cu_b86f405f6thrust24THRUST_300001_SM_1000_NS12placeholders2_6E:
	.zero		1
	.type		_ZN34_INTERNAL_36438fec_4_k_cu_b86f405f4cuda3std3__45__cpo4rendE,@object
	.size		_ZN34_INTERNAL_36438fec_4_k_cu_b86f405f4cuda3std3__45__cpo4rendE,(_ZN34_INTERNAL_36438fec_4_k_cu_b86f405f4cuda3std6ranges3__45__cpo9iter_swapE - _ZN34_INTERNAL_36438fec_4_k_cu_b86f405f4cuda3std3__45__cpo4rendE)
_ZN34_INTERNAL_36438fec_4_k_cu_b86f405f4cuda3std3__45__cpo4rendE:
	.zero		1
	.type		_ZN34_INTERNAL_36438fec_4_k_cu_b86f405f4cuda3std6ranges3__45__cpo9iter_swapE,@object
	.size		_ZN34_INTERNAL_36438fec_4_k_cu_b86f405f4cuda3std6ranges3__45__cpo9iter_swapE,(_ZN34_INTERNAL_36438fec_4_k_cu_b86f405f4cuda3std3__48unexpectE - _ZN34_INTERNAL_36438fec_4_k_cu_b86f405f4cuda3std6ranges3__45__cpo9iter_swapE)
_ZN34_INTERNAL_36438fec_4_k_cu_b86f405f4cuda3std6ranges3__45__cpo9iter_swapE:
	.zero		1
	.type		_ZN34_INTERNAL_36438fec_4_k_cu_b86f405f4cuda3std3__48unexpectE,@object
	.size		_ZN34_INTERNAL_36438fec_4_k_cu_b86f405f4cuda3std3__48unexpectE,(_ZN34_INTERNAL_36438fec_4_k_cu_b86f405f6thrust24THRUST_300001_SM_1000_NS8cuda_cub3parE - _ZN34_INTERNAL_36438fec_4_k_cu_b86f405f4cuda3std3__48unexpectE)
_ZN34_INTERNAL_36438fec_4_k_cu_b86f405f4cuda3std3__48unexpectE:
	.zero		1
	.type		_ZN34_INTERNAL_36438fec_4_k_cu_b86f405f6thrust24THRUST_300001_SM_1000_NS8cuda_cub3parE,@object
	.size		_ZN34_INTERNAL_36438fec_4_k_cu_b86f405f6thrust24THRUST_300001_SM_1000_NS8cuda_cub3parE,(_ZN34_INTERNAL_36438fec_4_k_cu_b86f405f6thrust24THRUST_300001_SM_1000_NS12placeholders2_4E - _ZN34_INTERNAL_36438fec_4_k_cu_b86f405f6thrust24THRUST_300001_SM_1000_NS8cuda_cub3parE)
_ZN34_INTERNAL_36438fec_4_k_cu_b86f405f6thrust24THRUST_300001_SM_1000_NS8cuda_cub3parE:
	.zero		1
	.type		_ZN34_INTERNAL_36438fec_4_k_cu_b86f405f6thrust24THRUST_300001_SM_1000_NS12placeholders2_4E,@object
	.size		_ZN34_INTERNAL_36438fec_4_k_cu_b86f405f6thrust24THRUST_300001_SM_1000_NS12placeholders2_4E,(_ZN34_INTERNAL_36438fec_4_k_cu_b86f405f4cuda3std3__45__cpo4cendE - _ZN34_INTERNAL_36438fec_4_k_cu_b86f405f6thrust24THRUST_300001_SM_1000_NS12placeholders2_4E)
_ZN34_INTERNAL_36438fec_4_k_cu_b86f405f6thrust24THRUST_300001_SM_1000_NS12placeholders2_4E:
	.zero		1
	.type		_ZN34_INTERNAL_36438fec_4_k_cu_b86f405f4cuda3std3__45__cpo4cendE,@object
	.size		_ZN34_INTERNAL_36438fec_4_k_cu_b86f405f4cuda3std3__45__cpo4cendE,(_ZN34_INTERNAL_36438fec_4_k_cu_b86f405f4cuda3std6ranges3__45__cpo4cendE - _ZN34_INTERNAL_36438fec_4_k_cu_b86f405f4cuda3std3__45__cpo4cendE)
_ZN34_INTERNAL_36438fec_4_k_cu_b86f405f4cuda3std3__45__cpo4cendE:
	.zero		1
	.type		_ZN34_INTERNAL_36438fec_4_k_cu_b86f405f4cuda3std6ranges3__45__cpo4cendE,@object
	.size		_ZN34_INTERNAL_36438fec_4_k_cu_b86f405f4cuda3std6ranges3__45__cpo4cendE,(_ZN34_INTERNAL_36438fec_4_k_cu_b86f405f4cuda3std3__420unreachable_sentinelE - _ZN34_INTERNAL_36438fec_4_k_cu_b86f405f4cuda3std6ranges3__45__cpo4cendE)
_ZN34_INTERNAL_36438fec_4_k_cu_b86f405f4cuda3std6ranges3__45__cpo4cendE:
	.zero		1
	.type		_ZN34_INTERNAL_36438fec_4_k_cu_b86f405f4cuda3std3__420unreachable_sentinelE,@object
	.size		_ZN34_INTERNAL_36438fec_4_k_cu_b86f405f4cuda3std3__420unreachable_sentinelE,(_ZN34_INTERNAL_36438fec_4_k_cu_b86f405f4cuda3std6ranges3__45__cpo5ssizeE - _ZN34_INTERNAL_36438fec_4_k_cu_b86f405f4cuda3std3__420unreachable_sentinelE)
_ZN34_INTERNAL_36438fec_4_k_cu_b86f405f4cuda3std3__420unreachable_sentinelE:
	.zero		1
	.type		_ZN34_INTERNAL_36438fec_4_k_cu_b86f405f4cuda3std6ranges3__45__cpo5ssizeE,@object
	.size		_ZN34_INTERNAL_36438fec_4_k_cu_b86f405f4cuda3std6ranges3__45__cpo5ssizeE,(_ZN34_INTERNAL_36438fec_4_k_cu_b86f405f6thrust24THRUST_300001_SM_1000_NS12placeholders2_8E - _ZN34_INTERNAL_36438fec_4_k_cu_b86f405f4cuda3std6ranges3__45__cpo5ssizeE)
_ZN34_INTERNAL_36438fec_4_k_cu_b86f405f4cuda3std6ranges3__45__cpo5ssizeE:
	.zero		1
	.type		_ZN34_INTERNAL_36438fec_4_k_cu_b86f405f6thrust24THRUST_300001_SM_1000_NS12placeholders2_8E,@object
	.size		_ZN34_INTERNAL_36438fec_4_k_cu_b86f405f6thrust24THRUST_300001_SM_1000_NS12placeholders2_8E,(_ZN34_INTERNAL_36438fec_4_k_cu_b86f405f4cuda3std3__45__cpo5crendE - _ZN34_INTERNAL_36438fec_4_k_cu_b86f405f6thrust24THRUST_300001_SM_1000_NS12placeholders2_8E)
_ZN34_INTERNAL_36438fec_4_k_cu_b86f405f6thrust24THRUST_300001_SM_1000_NS12placeholders2_8E:
	.zero		1
	.type		_ZN34_INTERNAL_36438fec_4_k_cu_b86f405f4cuda3std3__45__cpo5crendE,@object
	.size		_ZN34_INTERNAL_36438fec_4_k_cu_b86f405f4cuda3std3__45__cpo5crendE,(_ZN34_INTERNAL_36438fec_4_k_cu_b86f405f4cuda3std6ranges3__45__cpo4prevE - _ZN34_INTERNAL_36438fec_4_k_cu_b86f405f4cuda3std3__45__cpo5crendE)
_ZN34_INTERNAL_36438fec_4_k_cu_b86f405f4cuda3std3__45__cpo5crendE:
	.zero		1
	.type		_ZN34_INTERNAL_36438fec_4_k_cu_b86f405f4cuda3std6ranges3__45__cpo4prevE,@object
	.size		_ZN34_INTERNAL_36438fec_4_k_cu_b86f405f4cuda3std6ranges3__45__cpo4prevE,(_ZN34_INTERNAL_36438fec_4_k_cu_b86f405f4cuda3std6ranges3__45__cpo9iter_moveE - _ZN34_INTERNAL_36438fec_4_k_cu_b86f405f4cuda3std6ranges3__45__cpo4prevE)
_ZN34_INTERNAL_36438fec_4_k_cu_b86f405f4cuda3std6ranges3__45__cpo4prevE:
	.zero		1
	.type		_ZN34_INTERNAL_36438fec_4_k_cu_b86f405f4cuda3std6ranges3__45__cpo9iter_moveE,@object
	.size		_ZN34_INTERNAL_36438fec_4_k_cu_b86f405f4cuda3std6ranges3__45__cpo9iter_moveE,(_ZN34_INTERNAL_36438fec_4_k_cu_b86f405f6thrust24THRUST_300001_SM_1000_NS6system6detail10sequential3seqE - _ZN34_INTERNAL_36438fec_4_k_cu_b86f405f4cuda3std6ranges3__45__cpo9iter_moveE)
_ZN34_INTERNAL_36438fec_4_k_cu_b86f405f4cuda3std6ranges3__45__cpo9iter_moveE:
	.zero		1
	.type		_ZN34_INTERNAL_36438fec_4_k_cu_b86f405f6thrust24THRUST_300001_SM_1000_NS6system6detail10sequential3seqE,@object
	.size		_ZN34_INTERNAL_36438fec_4_k_cu_b86f405f6thrust24THRUST_300001_SM_1000_NS6system6detail10sequential3seqE,(.L_31 - _ZN34_INTERNAL_36438fec_4_k_cu_b86f405f6thrust24THRUST_300001_SM_1000_NS6system6detail10sequential3seqE)
_ZN34_INTERNAL_36438fec_4_k_cu_b86f405f6thrust24THRUST_300001_SM_1000_NS6system6detail10sequential3seqE:
	.zero		1
.L_31:


//--------------------- .nv.constant0._ZN4c10830reshape_block128x128_to_tensorEPK13__nv_fp8_e4m3PS0_ii --------------------------
	.section	.nv.constant0._ZN4c10830reshape_block128x128_to_tensorEPK13__nv_fp8_e4m3PS0_ii,"a",@progbits
	.sectionflags	@""
	.align	4
.nv.constant0._ZN4c10830reshape_block128x128_to_tensorEPK13__nv_fp8_e4m3PS0_ii:
	.zero		920


//--------------------- .nv.constant0._ZN4c10830reshape_tensor_to_block128x128EPKfPfii --------------------------
	.section	.nv.constant0._ZN4c10830reshape_tensor_to_block128x128EPKfPfii,"a",@progbits
	.sectionflags	@""
	.align	4
.nv.constant0._ZN4c10830reshape_tensor_to_block128x128EPKfPfii:
	.zero		920


//--------------------- .nv.constant0._ZN4c10822cast_to_fp8_with_scaleEPKfPfP13__nv_fp8_e4m3ii --------------------------
	.section	.nv.constant0._ZN4c10822cast_to_fp8_with_scaleEPKfPfP13__nv_fp8_e4m3ii,"a",@progbits
	.sectionflags	@""
	.align	4
.nv.constant0._ZN4c10822cast_to_fp8_with_scaleEPKfPfP13__nv_fp8_e4m3ii:
	.zero		928


//--------------------- .nv.constant0._ZN4c10822compute_amax_per_tokenEPKfPfii --------------------------
	.section	.nv.constant0._ZN4c10822compute_amax_per_tokenEPKfPfii,"a",@progbits
	.sectionflags	@""
	.align	4
.nv.constant0._ZN4c10822compute_amax_per_tokenEPKfPfii:
	.zero		920


//--------------------- .nv.constant0._ZN3cub18CUB_300001_SM_10006detail11EmptyKernelIvEEvv --------------------------
	.section	.nv.constant0._ZN3cub18CUB_300001_SM_10006detail11EmptyKernelIvEEvv,"a",@progbits
	.sectionflags	@""
	.align	4
.nv.constant0._ZN3cub18CUB_300001_SM_10006detail11EmptyKernelIvEEvv:
	.zero		896


//--------------------- SYMBOLS --------------------------

	.type		.nv.reservedSmem.offset0,@object
	.size		.nv.reservedSmem.offset0,0x4
